//
// Generated by NVIDIA NVVM Compiler
//
// Compiler Build ID: CL-36424714
// Cuda compilation tools, release 13.0, V13.0.88
// Based on NVVM 20.0.0
//

.version 9.0
.target sm_100
.address_size 64

	// .globl	_Z13update_neuronIfEvPT_S1_
.global .align 4 .b8 precalc_xorwow_matrix[102400];
.global .align 4 .b8 precalc_xorwow_offset_matrix[102400];
.global .align 4 .b8 mrg32k3aM1[2304];
.global .align 4 .b8 mrg32k3aM2[2304];
.global .align 4 .b8 mrg32k3aM1SubSeq[2016];
.global .align 4 .b8 mrg32k3aM2SubSeq[2016];
.global .align 4 .b8 mrg32k3aM1Seq[2304];
.global .align 4 .b8 mrg32k3aM2Seq[2304];
.const .align 8 .b8 __cr_lgamma_table[72];

.visible .entry _Z13update_neuronIfEvPT_S1_(
	.param .u64 .ptr .align 1 _Z13update_neuronIfEvPT_S1__param_0,
	.param .u64 .ptr .align 1 _Z13update_neuronIfEvPT_S1__param_1
)
{
	.reg .pred 	%p<2>;
	.reg .b32 	%r<8>;
	.reg .b32 	%f<16>;
	.reg .b64 	%rd<8>;
	.reg .b64 	%fd<19>;

	ld.param.u64 	%rd3, [_Z13update_neuronIfEvPT_S1__param_0];
	ld.param.u64 	%rd4, [_Z13update_neuronIfEvPT_S1__param_1];
	cvta.to.global.u64 	%rd5, %rd4;
	cvta.to.global.u64 	%rd6, %rd3;
	mov.u32 	%r1, %ctaid.x;
	mov.u32 	%r2, %ntid.x;
	mov.u32 	%r3, %tid.x;
	mad.lo.s32 	%r4, %r1, %r2, %r3;
	shl.b32 	%r5, %r4, 2;
	mul.wide.s32 	%rd7, %r5, 4;
	add.s64 	%rd1, %rd6, %rd7;
	mov.b32 	%r6, 0;
	st.global.u32 	[%rd1+12], %r6;
	ld.global.f32 	%f2, [%rd1];
	cvt.f64.f32 	%fd1, %f2;
	mul.f64 	%fd2, %fd1, 0d3FA47AE147AE147B;
	mul.f32 	%f3, %f2, 0f40A00000;
	cvt.f64.f32 	%fd3, %f3;
	fma.rn.f64 	%fd4, %fd2, %fd1, %fd3;
	add.f64 	%fd5, %fd4, 0d4061800000000000;
	ld.global.f32 	%f4, [%rd1+4];
	cvt.f64.f32 	%fd6, %f4;
	sub.f64 	%fd7, %fd5, %fd6;
	ld.global.f32 	%f5, [%rd1+8];
	cvt.f64.f32 	%fd8, %f5;
	add.f64 	%fd9, %fd7, %fd8;
	fma.rn.f64 	%fd10, %fd9, 0d3FE0000000000000, %fd1;
	cvt.rn.f32.f64 	%f6, %fd10;
	cvt.f64.f32 	%fd11, %f6;
	mul.f64 	%fd12, %fd11, 0d3FA47AE147AE147B;
	mul.f32 	%f7, %f6, 0f40A00000;
	cvt.f64.f32 	%fd13, %f7;
	fma.rn.f64 	%fd14, %fd12, %fd11, %fd13;
	add.f64 	%fd15, %fd14, 0d4061800000000000;
	sub.f64 	%fd16, %fd15, %fd6;
	add.f64 	%fd17, %fd16, %fd8;
	fma.rn.f64 	%fd18, %fd17, 0d3FE0000000000000, %fd11;
	cvt.rn.f32.f64 	%f8, %fd18;
	st.global.f32 	[%rd1], %f8;
	add.s64 	%rd2, %rd5, %rd7;
	ld.global.f32 	%f9, [%rd2];
	ld.global.f32 	%f10, [%rd2+4];
	mul.f32 	%f11, %f10, %f8;
	sub.f32 	%f12, %f11, %f4;
	fma.rn.f32 	%f1, %f9, %f12, %f4;
	st.global.f32 	[%rd1+4], %f1;
	st.global.u32 	[%rd1+8], %r6;
	setp.ltu.f32 	%p1, %f8, 0f41F00000;
	@%p1 bra 	$L__BB0_2;
	ld.global.f32 	%f13, [%rd2+8];
	st.global.f32 	[%rd1], %f13;
	ld.global.f32 	%f14, [%rd2+12];
	add.f32 	%f15, %f14, %f1;
	st.global.f32 	[%rd1+4], %f15;
	mov.b32 	%r7, 1065353216;
	st.global.u32 	[%rd1+12], %r7;
$L__BB0_2:
	ret;

}
	// .globl	_Z13noisy_currentIfEvPT_Piyy
.visible .entry _Z13noisy_currentIfEvPT_Piyy(
	.param .u64 .ptr .align 1 _Z13noisy_currentIfEvPT_Piyy_param_0,
	.param .u64 .ptr .align 1 _Z13noisy_currentIfEvPT_Piyy_param_1,
	.param .u64 _Z13noisy_currentIfEvPT_Piyy_param_2,
	.param .u64 _Z13noisy_currentIfEvPT_Piyy_param_3
)
{
	.local .align 8 .b8 	__local_depot1[48];
	.reg .b64 	%SP;
	.reg .b64 	%SPL;
	.reg .pred 	%p<129>;
	.reg .b32 	%r<2400>;
	.reg .b32 	%f<32>;
	.reg .b64 	%rd<52>;

	mov.u64 	%SPL, __local_depot1;
	ld.param.u64 	%rd17, [_Z13noisy_currentIfEvPT_Piyy_param_0];
	ld.param.u64 	%rd18, [_Z13noisy_currentIfEvPT_Piyy_param_1];
	ld.param.u64 	%rd20, [_Z13noisy_currentIfEvPT_Piyy_param_2];
	ld.param.u64 	%rd19, [_Z13noisy_currentIfEvPT_Piyy_param_3];
	add.u64 	%rd1, %SPL, 0;
	mov.u32 	%r1084, %ctaid.x;
	mov.u32 	%r1085, %ntid.x;
	mov.u32 	%r1086, %tid.x;
	mad.lo.s32 	%r1087, %r1084, %r1085, %r1086;
	shl.b32 	%r1, %r1087, 2;
	cvt.u32.u64 	%r1088, %rd20;
	xor.b32  	%r1089, %r1088, -1429050551;
	mul.lo.s32 	%r1090, %r1089, 1099087573;
	{ .reg .b32 tmp; mov.b64 {tmp, %r1091}, %rd20; }
	xor.b32  	%r1092, %r1091, -136515619;
	mul.lo.s32 	%r1093, %r1092, -1703105765;
	add.s32 	%r1094, %r1090, %r1093;
	add.s32 	%r2, %r1094, 6615241;
	add.s32 	%r2134, %r1090, 123456789;
	st.local.v2.u32 	[%rd1], {%r2, %r2134};
	xor.b32  	%r2133, %r1090, 362436069;
	add.s32 	%r1095, %r1093, 521288629;
	st.local.v2.u32 	[%rd1+8], {%r2133, %r1095};
	xor.b32  	%r1096, %r1093, 88675123;
	add.s32 	%r2130, %r1090, 5783321;
	st.local.v2.u32 	[%rd1+16], {%r1096, %r2130};
	setp.eq.s32 	%p1, %r1, 0;
	@%p1 bra 	$L__BB1_115;
	cvt.s64.s32 	%rd50, %r1;
	mov.b32 	%r1831, 0;
$L__BB1_2:
	mov.u64 	%rd3, %rd50;
	and.b64  	%rd4, %rd3, 3;
	setp.eq.s64 	%p2, %rd4, 0;
	@%p2 bra 	$L__BB1_114;
	mul.wide.u32 	%rd22, %r1831, 3200;
	mov.u64 	%rd23, precalc_xorwow_matrix;
	add.s64 	%rd5, %rd23, %rd22;
	mov.b32 	%r2130, 0;
	mov.u32 	%r1848, %r2130;
	mov.u32 	%r1849, %r2130;
	mov.u32 	%r2133, %r2130;
	mov.u32 	%r2134, %r2130;
	mov.u32 	%r1840, %r2130;
$L__BB1_4:
	mul.wide.u32 	%rd24, %r1840, 4;
	add.s64 	%rd25, %rd1, %rd24;
	ld.local.u32 	%r19, [%rd25+4];
	shl.b32 	%r20, %r1840, 5;
	mov.b32 	%r1846, 0;
$L__BB1_5:
	.pragma "nounroll";
	shr.u32 	%r1100, %r19, %r1846;
	and.b32  	%r1101, %r1100, 1;
	setp.eq.b32 	%p3, %r1101, 1;
	not.pred 	%p4, %p3;
	add.s32 	%r1102, %r20, %r1846;
	mul.lo.s32 	%r1103, %r1102, 5;
	mul.wide.u32 	%rd26, %r1103, 4;
	add.s64 	%rd6, %rd5, %rd26;
	@%p4 bra 	$L__BB1_7;
	ld.global.u32 	%r1104, [%rd6];
	xor.b32  	%r2134, %r2134, %r1104;
	ld.global.u32 	%r1105, [%rd6+4];
	xor.b32  	%r2133, %r2133, %r1105;
	ld.global.u32 	%r1106, [%rd6+8];
	xor.b32  	%r1849, %r1849, %r1106;
	ld.global.u32 	%r1107, [%rd6+12];
	xor.b32  	%r1848, %r1848, %r1107;
	ld.global.u32 	%r1108, [%rd6+16];
	xor.b32  	%r2130, %r2130, %r1108;
$L__BB1_7:
	and.b32  	%r1110, %r1100, 2;
	setp.eq.s32 	%p5, %r1110, 0;
	@%p5 bra 	$L__BB1_9;
	ld.global.u32 	%r1111, [%rd6+20];
	xor.b32  	%r2134, %r2134, %r1111;
	ld.global.u32 	%r1112, [%rd6+24];
	xor.b32  	%r2133, %r2133, %r1112;
	ld.global.u32 	%r1113, [%rd6+28];
	xor.b32  	%r1849, %r1849, %r1113;
	ld.global.u32 	%r1114, [%rd6+32];
	xor.b32  	%r1848, %r1848, %r1114;
	ld.global.u32 	%r1115, [%rd6+36];
	xor.b32  	%r2130, %r2130, %r1115;
$L__BB1_9:
	and.b32  	%r1117, %r1100, 4;
	setp.eq.s32 	%p6, %r1117, 0;
	@%p6 bra 	$L__BB1_11;
	ld.global.u32 	%r1118, [%rd6+40];
	xor.b32  	%r2134, %r2134, %r1118;
	ld.global.u32 	%r1119, [%rd6+44];
	xor.b32  	%r2133, %r2133, %r1119;
	ld.global.u32 	%r1120, [%rd6+48];
	xor.b32  	%r1849, %r1849, %r1120;
	ld.global.u32 	%r1121, [%rd6+52];
	xor.b32  	%r1848, %r1848, %r1121;
	ld.global.u32 	%r1122, [%rd6+56];
	xor.b32  	%r2130, %r2130, %r1122;
$L__BB1_11:
	and.b32  	%r1124, %r1100, 8;
	setp.eq.s32 	%p7, %r1124, 0;
	@%p7 bra 	$L__BB1_13;
	ld.global.u32 	%r1125, [%rd6+60];
	xor.b32  	%r2134, %r2134, %r1125;
	ld.global.u32 	%r1126, [%rd6+64];
	xor.b32  	%r2133, %r2133, %r1126;
	ld.global.u32 	%r1127, [%rd6+68];
	xor.b32  	%r1849, %r1849, %r1127;
	ld.global.u32 	%r1128, [%rd6+72];
	xor.b32  	%r1848, %r1848, %r1128;
	ld.global.u32 	%r1129, [%rd6+76];
	xor.b32  	%r2130, %r2130, %r1129;
$L__BB1_13:
	and.b32  	%r1131, %r1100, 16;
	setp.eq.s32 	%p8, %r1131, 0;
	@%p8 bra 	$L__BB1_15;
	ld.global.u32 	%r1132, [%rd6+80];
	xor.b32  	%r2134, %r2134, %r1132;
	ld.global.u32 	%r1133, [%rd6+84];
	xor.b32  	%r2133, %r2133, %r1133;
	ld.global.u32 	%r1134, [%rd6+88];
	xor.b32  	%r1849, %r1849, %r1134;
	ld.global.u32 	%r1135, [%rd6+92];
	xor.b32  	%r1848, %r1848, %r1135;
	ld.global.u32 	%r1136, [%rd6+96];
	xor.b32  	%r2130, %r2130, %r1136;
$L__BB1_15:
	and.b32  	%r1138, %r1100, 32;
	setp.eq.s32 	%p9, %r1138, 0;
	@%p9 bra 	$L__BB1_17;
	ld.global.u32 	%r1139, [%rd6+100];
	xor.b32  	%r2134, %r2134, %r1139;
	ld.global.u32 	%r1140, [%rd6+104];
	xor.b32  	%r2133, %r2133, %r1140;
	ld.global.u32 	%r1141, [%rd6+108];
	xor.b32  	%r1849, %r1849, %r1141;
	ld.global.u32 	%r1142, [%rd6+112];
	xor.b32  	%r1848, %r1848, %r1142;
	ld.global.u32 	%r1143, [%rd6+116];
	xor.b32  	%r2130, %r2130, %r1143;
$L__BB1_17:
	and.b32  	%r1145, %r1100, 64;
	setp.eq.s32 	%p10, %r1145, 0;
	@%p10 bra 	$L__BB1_19;
	ld.global.u32 	%r1146, [%rd6+120];
	xor.b32  	%r2134, %r2134, %r1146;
	ld.global.u32 	%r1147, [%rd6+124];
	xor.b32  	%r2133, %r2133, %r1147;
	ld.global.u32 	%r1148, [%rd6+128];
	xor.b32  	%r1849, %r1849, %r1148;
	ld.global.u32 	%r1149, [%rd6+132];
	xor.b32  	%r1848, %r1848, %r1149;
	ld.global.u32 	%r1150, [%rd6+136];
	xor.b32  	%r2130, %r2130, %r1150;
$L__BB1_19:
	and.b32  	%r1152, %r1100, 128;
	setp.eq.s32 	%p11, %r1152, 0;
	@%p11 bra 	$L__BB1_21;
	ld.global.u32 	%r1153, [%rd6+140];
	xor.b32  	%r2134, %r2134, %r1153;
	ld.global.u32 	%r1154, [%rd6+144];
	xor.b32  	%r2133, %r2133, %r1154;
	ld.global.u32 	%r1155, [%rd6+148];
	xor.b32  	%r1849, %r1849, %r1155;
	ld.global.u32 	%r1156, [%rd6+152];
	xor.b32  	%r1848, %r1848, %r1156;
	ld.global.u32 	%r1157, [%rd6+156];
	xor.b32  	%r2130, %r2130, %r1157;
$L__BB1_21:
	and.b32  	%r1159, %r1100, 256;
	setp.eq.s32 	%p12, %r1159, 0;
	@%p12 bra 	$L__BB1_23;
	ld.global.u32 	%r1160, [%rd6+160];
	xor.b32  	%r2134, %r2134, %r1160;
	ld.global.u32 	%r1161, [%rd6+164];
	xor.b32  	%r2133, %r2133, %r1161;
	ld.global.u32 	%r1162, [%rd6+168];
	xor.b32  	%r1849, %r1849, %r1162;
	ld.global.u32 	%r1163, [%rd6+172];
	xor.b32  	%r1848, %r1848, %r1163;
	ld.global.u32 	%r1164, [%rd6+176];
	xor.b32  	%r2130, %r2130, %r1164;
$L__BB1_23:
	and.b32  	%r1166, %r1100, 512;
	setp.eq.s32 	%p13, %r1166, 0;
	@%p13 bra 	$L__BB1_25;
	ld.global.u32 	%r1167, [%rd6+180];
	xor.b32  	%r2134, %r2134, %r1167;
	ld.global.u32 	%r1168, [%rd6+184];
	xor.b32  	%r2133, %r2133, %r1168;
	ld.global.u32 	%r1169, [%rd6+188];
	xor.b32  	%r1849, %r1849, %r1169;
	ld.global.u32 	%r1170, [%rd6+192];
	xor.b32  	%r1848, %r1848, %r1170;
	ld.global.u32 	%r1171, [%rd6+196];
	xor.b32  	%r2130, %r2130, %r1171;
$L__BB1_25:
	and.b32  	%r1173, %r1100, 1024;
	setp.eq.s32 	%p14, %r1173, 0;
	@%p14 bra 	$L__BB1_27;
	ld.global.u32 	%r1174, [%rd6+200];
	xor.b32  	%r2134, %r2134, %r1174;
	ld.global.u32 	%r1175, [%rd6+204];
	xor.b32  	%r2133, %r2133, %r1175;
	ld.global.u32 	%r1176, [%rd6+208];
	xor.b32  	%r1849, %r1849, %r1176;
	ld.global.u32 	%r1177, [%rd6+212];
	xor.b32  	%r1848, %r1848, %r1177;
	ld.global.u32 	%r1178, [%rd6+216];
	xor.b32  	%r2130, %r2130, %r1178;
$L__BB1_27:
	and.b32  	%r1180, %r1100, 2048;
	setp.eq.s32 	%p15, %r1180, 0;
	@%p15 bra 	$L__BB1_29;
	ld.global.u32 	%r1181, [%rd6+220];
	xor.b32  	%r2134, %r2134, %r1181;
	ld.global.u32 	%r1182, [%rd6+224];
	xor.b32  	%r2133, %r2133, %r1182;
	ld.global.u32 	%r1183, [%rd6+228];
	xor.b32  	%r1849, %r1849, %r1183;
	ld.global.u32 	%r1184, [%rd6+232];
	xor.b32  	%r1848, %r1848, %r1184;
	ld.global.u32 	%r1185, [%rd6+236];
	xor.b32  	%r2130, %r2130, %r1185;
$L__BB1_29:
	and.b32  	%r1187, %r1100, 4096;
	setp.eq.s32 	%p16, %r1187, 0;
	@%p16 bra 	$L__BB1_31;
	ld.global.u32 	%r1188, [%rd6+240];
	xor.b32  	%r2134, %r2134, %r1188;
	ld.global.u32 	%r1189, [%rd6+244];
	xor.b32  	%r2133, %r2133, %r1189;
	ld.global.u32 	%r1190, [%rd6+248];
	xor.b32  	%r1849, %r1849, %r1190;
	ld.global.u32 	%r1191, [%rd6+252];
	xor.b32  	%r1848, %r1848, %r1191;
	ld.global.u32 	%r1192, [%rd6+256];
	xor.b32  	%r2130, %r2130, %r1192;
$L__BB1_31:
	and.b32  	%r1194, %r1100, 8192;
	setp.eq.s32 	%p17, %r1194, 0;
	@%p17 bra 	$L__BB1_33;
	ld.global.u32 	%r1195, [%rd6+260];
	xor.b32  	%r2134, %r2134, %r1195;
	ld.global.u32 	%r1196, [%rd6+264];
	xor.b32  	%r2133, %r2133, %r1196;
	ld.global.u32 	%r1197, [%rd6+268];
	xor.b32  	%r1849, %r1849, %r1197;
	ld.global.u32 	%r1198, [%rd6+272];
	xor.b32  	%r1848, %r1848, %r1198;
	ld.global.u32 	%r1199, [%rd6+276];
	xor.b32  	%r2130, %r2130, %r1199;
$L__BB1_33:
	and.b32  	%r1201, %r1100, 16384;
	setp.eq.s32 	%p18, %r1201, 0;
	@%p18 bra 	$L__BB1_35;
	ld.global.u32 	%r1202, [%rd6+280];
	xor.b32  	%r2134, %r2134, %r1202;
	ld.global.u32 	%r1203, [%rd6+284];
	xor.b32  	%r2133, %r2133, %r1203;
	ld.global.u32 	%r1204, [%rd6+288];
	xor.b32  	%r1849, %r1849, %r1204;
	ld.global.u32 	%r1205, [%rd6+292];
	xor.b32  	%r1848, %r1848, %r1205;
	ld.global.u32 	%r1206, [%rd6+296];
	xor.b32  	%r2130, %r2130, %r1206;
$L__BB1_35:
	and.b32  	%r1208, %r1100, 32768;
	setp.eq.s32 	%p19, %r1208, 0;
	@%p19 bra 	$L__BB1_37;
	ld.global.u32 	%r1209, [%rd6+300];
	xor.b32  	%r2134, %r2134, %r1209;
	ld.global.u32 	%r1210, [%rd6+304];
	xor.b32  	%r2133, %r2133, %r1210;
	ld.global.u32 	%r1211, [%rd6+308];
	xor.b32  	%r1849, %r1849, %r1211;
	ld.global.u32 	%r1212, [%rd6+312];
	xor.b32  	%r1848, %r1848, %r1212;
	ld.global.u32 	%r1213, [%rd6+316];
	xor.b32  	%r2130, %r2130, %r1213;
$L__BB1_37:
	add.s32 	%r1846, %r1846, 16;
	setp.ne.s32 	%p20, %r1846, 32;
	@%p20 bra 	$L__BB1_5;
	mad.lo.s32 	%r1214, %r1840, -31, %r20;
	add.s32 	%r1840, %r1214, 1;
	setp.ne.s32 	%p21, %r1840, 5;
	@%p21 bra 	$L__BB1_4;
	st.local.u32 	[%rd1+4], %r2134;
	st.local.v2.u32 	[%rd1+8], {%r2133, %r1849};
	st.local.v2.u32 	[%rd1+16], {%r1848, %r2130};
	setp.eq.s64 	%p22, %rd4, 1;
	@%p22 bra 	$L__BB1_114;
	mov.b32 	%r2130, 0;
	mov.u32 	%r1940, %r2130;
	mov.u32 	%r1941, %r2130;
	mov.u32 	%r2133, %r2130;
	mov.u32 	%r2134, %r2130;
	mov.u32 	%r1932, %r2130;
$L__BB1_41:
	mul.wide.u32 	%rd27, %r1932, 4;
	add.s64 	%rd28, %rd1, %rd27;
	ld.local.u32 	%r195, [%rd28+4];
	shl.b32 	%r196, %r1932, 5;
	mov.b32 	%r1938, 0;
$L__BB1_42:
	.pragma "nounroll";
	shr.u32 	%r1217, %r195, %r1938;
	and.b32  	%r1218, %r1217, 1;
	setp.eq.b32 	%p23, %r1218, 1;
	not.pred 	%p24, %p23;
	add.s32 	%r1219, %r196, %r1938;
	mul.lo.s32 	%r1220, %r1219, 5;
	mul.wide.u32 	%rd29, %r1220, 4;
	add.s64 	%rd7, %rd5, %rd29;
	@%p24 bra 	$L__BB1_44;
	ld.global.u32 	%r1221, [%rd7];
	xor.b32  	%r2134, %r2134, %r1221;
	ld.global.u32 	%r1222, [%rd7+4];
	xor.b32  	%r2133, %r2133, %r1222;
	ld.global.u32 	%r1223, [%rd7+8];
	xor.b32  	%r1941, %r1941, %r1223;
	ld.global.u32 	%r1224, [%rd7+12];
	xor.b32  	%r1940, %r1940, %r1224;
	ld.global.u32 	%r1225, [%rd7+16];
	xor.b32  	%r2130, %r2130, %r1225;
$L__BB1_44:
	and.b32  	%r1227, %r1217, 2;
	setp.eq.s32 	%p25, %r1227, 0;
	@%p25 bra 	$L__BB1_46;
	ld.global.u32 	%r1228, [%rd7+20];
	xor.b32  	%r2134, %r2134, %r1228;
	ld.global.u32 	%r1229, [%rd7+24];
	xor.b32  	%r2133, %r2133, %r1229;
	ld.global.u32 	%r1230, [%rd7+28];
	xor.b32  	%r1941, %r1941, %r1230;
	ld.global.u32 	%r1231, [%rd7+32];
	xor.b32  	%r1940, %r1940, %r1231;
	ld.global.u32 	%r1232, [%rd7+36];
	xor.b32  	%r2130, %r2130, %r1232;
$L__BB1_46:
	and.b32  	%r1234, %r1217, 4;
	setp.eq.s32 	%p26, %r1234, 0;
	@%p26 bra 	$L__BB1_48;
	ld.global.u32 	%r1235, [%rd7+40];
	xor.b32  	%r2134, %r2134, %r1235;
	ld.global.u32 	%r1236, [%rd7+44];
	xor.b32  	%r2133, %r2133, %r1236;
	ld.global.u32 	%r1237, [%rd7+48];
	xor.b32  	%r1941, %r1941, %r1237;
	ld.global.u32 	%r1238, [%rd7+52];
	xor.b32  	%r1940, %r1940, %r1238;
	ld.global.u32 	%r1239, [%rd7+56];
	xor.b32  	%r2130, %r2130, %r1239;
$L__BB1_48:
	and.b32  	%r1241, %r1217, 8;
	setp.eq.s32 	%p27, %r1241, 0;
	@%p27 bra 	$L__BB1_50;
	ld.global.u32 	%r1242, [%rd7+60];
	xor.b32  	%r2134, %r2134, %r1242;
	ld.global.u32 	%r1243, [%rd7+64];
	xor.b32  	%r2133, %r2133, %r1243;
	ld.global.u32 	%r1244, [%rd7+68];
	xor.b32  	%r1941, %r1941, %r1244;
	ld.global.u32 	%r1245, [%rd7+72];
	xor.b32  	%r1940, %r1940, %r1245;
	ld.global.u32 	%r1246, [%rd7+76];
	xor.b32  	%r2130, %r2130, %r1246;
$L__BB1_50:
	and.b32  	%r1248, %r1217, 16;
	setp.eq.s32 	%p28, %r1248, 0;
	@%p28 bra 	$L__BB1_52;
	ld.global.u32 	%r1249, [%rd7+80];
	xor.b32  	%r2134, %r2134, %r1249;
	ld.global.u32 	%r1250, [%rd7+84];
	xor.b32  	%r2133, %r2133, %r1250;
	ld.global.u32 	%r1251, [%rd7+88];
	xor.b32  	%r1941, %r1941, %r1251;
	ld.global.u32 	%r1252, [%rd7+92];
	xor.b32  	%r1940, %r1940, %r1252;
	ld.global.u32 	%r1253, [%rd7+96];
	xor.b32  	%r2130, %r2130, %r1253;
$L__BB1_52:
	and.b32  	%r1255, %r1217, 32;
	setp.eq.s32 	%p29, %r1255, 0;
	@%p29 bra 	$L__BB1_54;
	ld.global.u32 	%r1256, [%rd7+100];
	xor.b32  	%r2134, %r2134, %r1256;
	ld.global.u32 	%r1257, [%rd7+104];
	xor.b32  	%r2133, %r2133, %r1257;
	ld.global.u32 	%r1258, [%rd7+108];
	xor.b32  	%r1941, %r1941, %r1258;
	ld.global.u32 	%r1259, [%rd7+112];
	xor.b32  	%r1940, %r1940, %r1259;
	ld.global.u32 	%r1260, [%rd7+116];
	xor.b32  	%r2130, %r2130, %r1260;
$L__BB1_54:
	and.b32  	%r1262, %r1217, 64;
	setp.eq.s32 	%p30, %r1262, 0;
	@%p30 bra 	$L__BB1_56;
	ld.global.u32 	%r1263, [%rd7+120];
	xor.b32  	%r2134, %r2134, %r1263;
	ld.global.u32 	%r1264, [%rd7+124];
	xor.b32  	%r2133, %r2133, %r1264;
	ld.global.u32 	%r1265, [%rd7+128];
	xor.b32  	%r1941, %r1941, %r1265;
	ld.global.u32 	%r1266, [%rd7+132];
	xor.b32  	%r1940, %r1940, %r1266;
	ld.global.u32 	%r1267, [%rd7+136];
	xor.b32  	%r2130, %r2130, %r1267;
$L__BB1_56:
	and.b32  	%r1269, %r1217, 128;
	setp.eq.s32 	%p31, %r1269, 0;
	@%p31 bra 	$L__BB1_58;
	ld.global.u32 	%r1270, [%rd7+140];
	xor.b32  	%r2134, %r2134, %r1270;
	ld.global.u32 	%r1271, [%rd7+144];
	xor.b32  	%r2133, %r2133, %r1271;
	ld.global.u32 	%r1272, [%rd7+148];
	xor.b32  	%r1941, %r1941, %r1272;
	ld.global.u32 	%r1273, [%rd7+152];
	xor.b32  	%r1940, %r1940, %r1273;
	ld.global.u32 	%r1274, [%rd7+156];
	xor.b32  	%r2130, %r2130, %r1274;
$L__BB1_58:
	and.b32  	%r1276, %r1217, 256;
	setp.eq.s32 	%p32, %r1276, 0;
	@%p32 bra 	$L__BB1_60;
	ld.global.u32 	%r1277, [%rd7+160];
	xor.b32  	%r2134, %r2134, %r1277;
	ld.global.u32 	%r1278, [%rd7+164];
	xor.b32  	%r2133, %r2133, %r1278;
	ld.global.u32 	%r1279, [%rd7+168];
	xor.b32  	%r1941, %r1941, %r1279;
	ld.global.u32 	%r1280, [%rd7+172];
	xor.b32  	%r1940, %r1940, %r1280;
	ld.global.u32 	%r1281, [%rd7+176];
	xor.b32  	%r2130, %r2130, %r1281;
$L__BB1_60:
	and.b32  	%r1283, %r1217, 512;
	setp.eq.s32 	%p33, %r1283, 0;
	@%p33 bra 	$L__BB1_62;
	ld.global.u32 	%r1284, [%rd7+180];
	xor.b32  	%r2134, %r2134, %r1284;
	ld.global.u32 	%r1285, [%rd7+184];
	xor.b32  	%r2133, %r2133, %r1285;
	ld.global.u32 	%r1286, [%rd7+188];
	xor.b32  	%r1941, %r1941, %r1286;
	ld.global.u32 	%r1287, [%rd7+192];
	xor.b32  	%r1940, %r1940, %r1287;
	ld.global.u32 	%r1288, [%rd7+196];
	xor.b32  	%r2130, %r2130, %r1288;
$L__BB1_62:
	and.b32  	%r1290, %r1217, 1024;
	setp.eq.s32 	%p34, %r1290, 0;
	@%p34 bra 	$L__BB1_64;
	ld.global.u32 	%r1291, [%rd7+200];
	xor.b32  	%r2134, %r2134, %r1291;
	ld.global.u32 	%r1292, [%rd7+204];
	xor.b32  	%r2133, %r2133, %r1292;
	ld.global.u32 	%r1293, [%rd7+208];
	xor.b32  	%r1941, %r1941, %r1293;
	ld.global.u32 	%r1294, [%rd7+212];
	xor.b32  	%r1940, %r1940, %r1294;
	ld.global.u32 	%r1295, [%rd7+216];
	xor.b32  	%r2130, %r2130, %r1295;
$L__BB1_64:
	and.b32  	%r1297, %r1217, 2048;
	setp.eq.s32 	%p35, %r1297, 0;
	@%p35 bra 	$L__BB1_66;
	ld.global.u32 	%r1298, [%rd7+220];
	xor.b32  	%r2134, %r2134, %r1298;
	ld.global.u32 	%r1299, [%rd7+224];
	xor.b32  	%r2133, %r2133, %r1299;
	ld.global.u32 	%r1300, [%rd7+228];
	xor.b32  	%r1941, %r1941, %r1300;
	ld.global.u32 	%r1301, [%rd7+232];
	xor.b32  	%r1940, %r1940, %r1301;
	ld.global.u32 	%r1302, [%rd7+236];
	xor.b32  	%r2130, %r2130, %r1302;
$L__BB1_66:
	and.b32  	%r1304, %r1217, 4096;
	setp.eq.s32 	%p36, %r1304, 0;
	@%p36 bra 	$L__BB1_68;
	ld.global.u32 	%r1305, [%rd7+240];
	xor.b32  	%r2134, %r2134, %r1305;
	ld.global.u32 	%r1306, [%rd7+244];
	xor.b32  	%r2133, %r2133, %r1306;
	ld.global.u32 	%r1307, [%rd7+248];
	xor.b32  	%r1941, %r1941, %r1307;
	ld.global.u32 	%r1308, [%rd7+252];
	xor.b32  	%r1940, %r1940, %r1308;
	ld.global.u32 	%r1309, [%rd7+256];
	xor.b32  	%r2130, %r2130, %r1309;
$L__BB1_68:
	and.b32  	%r1311, %r1217, 8192;
	setp.eq.s32 	%p37, %r1311, 0;
	@%p37 bra 	$L__BB1_70;
	ld.global.u32 	%r1312, [%rd7+260];
	xor.b32  	%r2134, %r2134, %r1312;
	ld.global.u32 	%r1313, [%rd7+264];
	xor.b32  	%r2133, %r2133, %r1313;
	ld.global.u32 	%r1314, [%rd7+268];
	xor.b32  	%r1941, %r1941, %r1314;
	ld.global.u32 	%r1315, [%rd7+272];
	xor.b32  	%r1940, %r1940, %r1315;
	ld.global.u32 	%r1316, [%rd7+276];
	xor.b32  	%r2130, %r2130, %r1316;
$L__BB1_70:
	and.b32  	%r1318, %r1217, 16384;
	setp.eq.s32 	%p38, %r1318, 0;
	@%p38 bra 	$L__BB1_72;
	ld.global.u32 	%r1319, [%rd7+280];
	xor.b32  	%r2134, %r2134, %r1319;
	ld.global.u32 	%r1320, [%rd7+284];
	xor.b32  	%r2133, %r2133, %r1320;
	ld.global.u32 	%r1321, [%rd7+288];
	xor.b32  	%r1941, %r1941, %r1321;
	ld.global.u32 	%r1322, [%rd7+292];
	xor.b32  	%r1940, %r1940, %r1322;
	ld.global.u32 	%r1323, [%rd7+296];
	xor.b32  	%r2130, %r2130, %r1323;
$L__BB1_72:
	and.b32  	%r1325, %r1217, 32768;
	setp.eq.s32 	%p39, %r1325, 0;
	@%p39 bra 	$L__BB1_74;
	ld.global.u32 	%r1326, [%rd7+300];
	xor.b32  	%r2134, %r2134, %r1326;
	ld.global.u32 	%r1327, [%rd7+304];
	xor.b32  	%r2133, %r2133, %r1327;
	ld.global.u32 	%r1328, [%rd7+308];
	xor.b32  	%r1941, %r1941, %r1328;
	ld.global.u32 	%r1329, [%rd7+312];
	xor.b32  	%r1940, %r1940, %r1329;
	ld.global.u32 	%r1330, [%rd7+316];
	xor.b32  	%r2130, %r2130, %r1330;
$L__BB1_74:
	add.s32 	%r1938, %r1938, 16;
	setp.ne.s32 	%p40, %r1938, 32;
	@%p40 bra 	$L__BB1_42;
	mad.lo.s32 	%r1331, %r1932, -31, %r196;
	add.s32 	%r1932, %r1331, 1;
	setp.ne.s32 	%p41, %r1932, 5;
	@%p41 bra 	$L__BB1_41;
	st.local.u32 	[%rd1+4], %r2134;
	st.local.v2.u32 	[%rd1+8], {%r2133, %r1941};
	st.local.v2.u32 	[%rd1+16], {%r1940, %r2130};
	setp.ne.s64 	%p42, %rd4, 3;
	@%p42 bra 	$L__BB1_114;
	mov.b32 	%r2130, 0;
	mov.u32 	%r2032, %r2130;
	mov.u32 	%r2033, %r2130;
	mov.u32 	%r2133, %r2130;
	mov.u32 	%r2134, %r2130;
	mov.u32 	%r2024, %r2130;
$L__BB1_78:
	mul.wide.u32 	%rd30, %r2024, 4;
	add.s64 	%rd31, %rd1, %rd30;
	ld.local.u32 	%r371, [%rd31+4];
	shl.b32 	%r372, %r2024, 5;
	mov.b32 	%r2030, 0;
$L__BB1_79:
	.pragma "nounroll";
	shr.u32 	%r1334, %r371, %r2030;
	and.b32  	%r1335, %r1334, 1;
	setp.eq.b32 	%p43, %r1335, 1;
	not.pred 	%p44, %p43;
	add.s32 	%r1336, %r372, %r2030;
	mul.lo.s32 	%r1337, %r1336, 5;
	mul.wide.u32 	%rd32, %r1337, 4;
	add.s64 	%rd8, %rd5, %rd32;
	@%p44 bra 	$L__BB1_81;
	ld.global.u32 	%r1338, [%rd8];
	xor.b32  	%r2134, %r2134, %r1338;
	ld.global.u32 	%r1339, [%rd8+4];
	xor.b32  	%r2133, %r2133, %r1339;
	ld.global.u32 	%r1340, [%rd8+8];
	xor.b32  	%r2033, %r2033, %r1340;
	ld.global.u32 	%r1341, [%rd8+12];
	xor.b32  	%r2032, %r2032, %r1341;
	ld.global.u32 	%r1342, [%rd8+16];
	xor.b32  	%r2130, %r2130, %r1342;
$L__BB1_81:
	and.b32  	%r1344, %r1334, 2;
	setp.eq.s32 	%p45, %r1344, 0;
	@%p45 bra 	$L__BB1_83;
	ld.global.u32 	%r1345, [%rd8+20];
	xor.b32  	%r2134, %r2134, %r1345;
	ld.global.u32 	%r1346, [%rd8+24];
	xor.b32  	%r2133, %r2133, %r1346;
	ld.global.u32 	%r1347, [%rd8+28];
	xor.b32  	%r2033, %r2033, %r1347;
	ld.global.u32 	%r1348, [%rd8+32];
	xor.b32  	%r2032, %r2032, %r1348;
	ld.global.u32 	%r1349, [%rd8+36];
	xor.b32  	%r2130, %r2130, %r1349;
$L__BB1_83:
	and.b32  	%r1351, %r1334, 4;
	setp.eq.s32 	%p46, %r1351, 0;
	@%p46 bra 	$L__BB1_85;
	ld.global.u32 	%r1352, [%rd8+40];
	xor.b32  	%r2134, %r2134, %r1352;
	ld.global.u32 	%r1353, [%rd8+44];
	xor.b32  	%r2133, %r2133, %r1353;
	ld.global.u32 	%r1354, [%rd8+48];
	xor.b32  	%r2033, %r2033, %r1354;
	ld.global.u32 	%r1355, [%rd8+52];
	xor.b32  	%r2032, %r2032, %r1355;
	ld.global.u32 	%r1356, [%rd8+56];
	xor.b32  	%r2130, %r2130, %r1356;
$L__BB1_85:
	and.b32  	%r1358, %r1334, 8;
	setp.eq.s32 	%p47, %r1358, 0;
	@%p47 bra 	$L__BB1_87;
	ld.global.u32 	%r1359, [%rd8+60];
	xor.b32  	%r2134, %r2134, %r1359;
	ld.global.u32 	%r1360, [%rd8+64];
	xor.b32  	%r2133, %r2133, %r1360;
	ld.global.u32 	%r1361, [%rd8+68];
	xor.b32  	%r2033, %r2033, %r1361;
	ld.global.u32 	%r1362, [%rd8+72];
	xor.b32  	%r2032, %r2032, %r1362;
	ld.global.u32 	%r1363, [%rd8+76];
	xor.b32  	%r2130, %r2130, %r1363;
$L__BB1_87:
	and.b32  	%r1365, %r1334, 16;
	setp.eq.s32 	%p48, %r1365, 0;
	@%p48 bra 	$L__BB1_89;
	ld.global.u32 	%r1366, [%rd8+80];
	xor.b32  	%r2134, %r2134, %r1366;
	ld.global.u32 	%r1367, [%rd8+84];
	xor.b32  	%r2133, %r2133, %r1367;
	ld.global.u32 	%r1368, [%rd8+88];
	xor.b32  	%r2033, %r2033, %r1368;
	ld.global.u32 	%r1369, [%rd8+92];
	xor.b32  	%r2032, %r2032, %r1369;
	ld.global.u32 	%r1370, [%rd8+96];
	xor.b32  	%r2130, %r2130, %r1370;
$L__BB1_89:
	and.b32  	%r1372, %r1334, 32;
	setp.eq.s32 	%p49, %r1372, 0;
	@%p49 bra 	$L__BB1_91;
	ld.global.u32 	%r1373, [%rd8+100];
	xor.b32  	%r2134, %r2134, %r1373;
	ld.global.u32 	%r1374, [%rd8+104];
	xor.b32  	%r2133, %r2133, %r1374;
	ld.global.u32 	%r1375, [%rd8+108];
	xor.b32  	%r2033, %r2033, %r1375;
	ld.global.u32 	%r1376, [%rd8+112];
	xor.b32  	%r2032, %r2032, %r1376;
	ld.global.u32 	%r1377, [%rd8+116];
	xor.b32  	%r2130, %r2130, %r1377;
$L__BB1_91:
	and.b32  	%r1379, %r1334, 64;
	setp.eq.s32 	%p50, %r1379, 0;
	@%p50 bra 	$L__BB1_93;
	ld.global.u32 	%r1380, [%rd8+120];
	xor.b32  	%r2134, %r2134, %r1380;
	ld.global.u32 	%r1381, [%rd8+124];
	xor.b32  	%r2133, %r2133, %r1381;
	ld.global.u32 	%r1382, [%rd8+128];
	xor.b32  	%r2033, %r2033, %r1382;
	ld.global.u32 	%r1383, [%rd8+132];
	xor.b32  	%r2032, %r2032, %r1383;
	ld.global.u32 	%r1384, [%rd8+136];
	xor.b32  	%r2130, %r2130, %r1384;
$L__BB1_93:
	and.b32  	%r1386, %r1334, 128;
	setp.eq.s32 	%p51, %r1386, 0;
	@%p51 bra 	$L__BB1_95;
	ld.global.u32 	%r1387, [%rd8+140];
	xor.b32  	%r2134, %r2134, %r1387;
	ld.global.u32 	%r1388, [%rd8+144];
	xor.b32  	%r2133, %r2133, %r1388;
	ld.global.u32 	%r1389, [%rd8+148];
	xor.b32  	%r2033, %r2033, %r1389;
	ld.global.u32 	%r1390, [%rd8+152];
	xor.b32  	%r2032, %r2032, %r1390;
	ld.global.u32 	%r1391, [%rd8+156];
	xor.b32  	%r2130, %r2130, %r1391;
$L__BB1_95:
	and.b32  	%r1393, %r1334, 256;
	setp.eq.s32 	%p52, %r1393, 0;
	@%p52 bra 	$L__BB1_97;
	ld.global.u32 	%r1394, [%rd8+160];
	xor.b32  	%r2134, %r2134, %r1394;
	ld.global.u32 	%r1395, [%rd8+164];
	xor.b32  	%r2133, %r2133, %r1395;
	ld.global.u32 	%r1396, [%rd8+168];
	xor.b32  	%r2033, %r2033, %r1396;
	ld.global.u32 	%r1397, [%rd8+172];
	xor.b32  	%r2032, %r2032, %r1397;
	ld.global.u32 	%r1398, [%rd8+176];
	xor.b32  	%r2130, %r2130, %r1398;
$L__BB1_97:
	and.b32  	%r1400, %r1334, 512;
	setp.eq.s32 	%p53, %r1400, 0;
	@%p53 bra 	$L__BB1_99;
	ld.global.u32 	%r1401, [%rd8+180];
	xor.b32  	%r2134, %r2134, %r1401;
	ld.global.u32 	%r1402, [%rd8+184];
	xor.b32  	%r2133, %r2133, %r1402;
	ld.global.u32 	%r1403, [%rd8+188];
	xor.b32  	%r2033, %r2033, %r1403;
	ld.global.u32 	%r1404, [%rd8+192];
	xor.b32  	%r2032, %r2032, %r1404;
	ld.global.u32 	%r1405, [%rd8+196];
	xor.b32  	%r2130, %r2130, %r1405;
$L__BB1_99:
	and.b32  	%r1407, %r1334, 1024;
	setp.eq.s32 	%p54, %r1407, 0;
	@%p54 bra 	$L__BB1_101;
	ld.global.u32 	%r1408, [%rd8+200];
	xor.b32  	%r2134, %r2134, %r1408;
	ld.global.u32 	%r1409, [%rd8+204];
	xor.b32  	%r2133, %r2133, %r1409;
	ld.global.u32 	%r1410, [%rd8+208];
	xor.b32  	%r2033, %r2033, %r1410;
	ld.global.u32 	%r1411, [%rd8+212];
	xor.b32  	%r2032, %r2032, %r1411;
	ld.global.u32 	%r1412, [%rd8+216];
	xor.b32  	%r2130, %r2130, %r1412;
$L__BB1_101:
	and.b32  	%r1414, %r1334, 2048;
	setp.eq.s32 	%p55, %r1414, 0;
	@%p55 bra 	$L__BB1_103;
	ld.global.u32 	%r1415, [%rd8+220];
	xor.b32  	%r2134, %r2134, %r1415;
	ld.global.u32 	%r1416, [%rd8+224];
	xor.b32  	%r2133, %r2133, %r1416;
	ld.global.u32 	%r1417, [%rd8+228];
	xor.b32  	%r2033, %r2033, %r1417;
	ld.global.u32 	%r1418, [%rd8+232];
	xor.b32  	%r2032, %r2032, %r1418;
	ld.global.u32 	%r1419, [%rd8+236];
	xor.b32  	%r2130, %r2130, %r1419;
$L__BB1_103:
	and.b32  	%r1421, %r1334, 4096;
	setp.eq.s32 	%p56, %r1421, 0;
	@%p56 bra 	$L__BB1_105;
	ld.global.u32 	%r1422, [%rd8+240];
	xor.b32  	%r2134, %r2134, %r1422;
	ld.global.u32 	%r1423, [%rd8+244];
	xor.b32  	%r2133, %r2133, %r1423;
	ld.global.u32 	%r1424, [%rd8+248];
	xor.b32  	%r2033, %r2033, %r1424;
	ld.global.u32 	%r1425, [%rd8+252];
	xor.b32  	%r2032, %r2032, %r1425;
	ld.global.u32 	%r1426, [%rd8+256];
	xor.b32  	%r2130, %r2130, %r1426;
$L__BB1_105:
	and.b32  	%r1428, %r1334, 8192;
	setp.eq.s32 	%p57, %r1428, 0;
	@%p57 bra 	$L__BB1_107;
	ld.global.u32 	%r1429, [%rd8+260];
	xor.b32  	%r2134, %r2134, %r1429;
	ld.global.u32 	%r1430, [%rd8+264];
	xor.b32  	%r2133, %r2133, %r1430;
	ld.global.u32 	%r1431, [%rd8+268];
	xor.b32  	%r2033, %r2033, %r1431;
	ld.global.u32 	%r1432, [%rd8+272];
	xor.b32  	%r2032, %r2032, %r1432;
	ld.global.u32 	%r1433, [%rd8+276];
	xor.b32  	%r2130, %r2130, %r1433;
$L__BB1_107:
	and.b32  	%r1435, %r1334, 16384;
	setp.eq.s32 	%p58, %r1435, 0;
	@%p58 bra 	$L__BB1_109;
	ld.global.u32 	%r1436, [%rd8+280];
	xor.b32  	%r2134, %r2134, %r1436;
	ld.global.u32 	%r1437, [%rd8+284];
	xor.b32  	%r2133, %r2133, %r1437;
	ld.global.u32 	%r1438, [%rd8+288];
	xor.b32  	%r2033, %r2033, %r1438;
	ld.global.u32 	%r1439, [%rd8+292];
	xor.b32  	%r2032, %r2032, %r1439;
	ld.global.u32 	%r1440, [%rd8+296];
	xor.b32  	%r2130, %r2130, %r1440;
$L__BB1_109:
	and.b32  	%r1442, %r1334, 32768;
	setp.eq.s32 	%p59, %r1442, 0;
	@%p59 bra 	$L__BB1_111;
	ld.global.u32 	%r1443, [%rd8+300];
	xor.b32  	%r2134, %r2134, %r1443;
	ld.global.u32 	%r1444, [%rd8+304];
	xor.b32  	%r2133, %r2133, %r1444;
	ld.global.u32 	%r1445, [%rd8+308];
	xor.b32  	%r2033, %r2033, %r1445;
	ld.global.u32 	%r1446, [%rd8+312];
	xor.b32  	%r2032, %r2032, %r1446;
	ld.global.u32 	%r1447, [%rd8+316];
	xor.b32  	%r2130, %r2130, %r1447;
$L__BB1_111:
	add.s32 	%r2030, %r2030, 16;
	setp.ne.s32 	%p60, %r2030, 32;
	@%p60 bra 	$L__BB1_79;
	mad.lo.s32 	%r1448, %r2024, -31, %r372;
	add.s32 	%r2024, %r1448, 1;
	setp.ne.s32 	%p61, %r2024, 5;
	@%p61 bra 	$L__BB1_78;
	st.local.u32 	[%rd1+4], %r2134;
	st.local.v2.u32 	[%rd1+8], {%r2133, %r2033};
	st.local.v2.u32 	[%rd1+16], {%r2032, %r2130};
$L__BB1_114:
	shr.u64 	%rd50, %rd3, 2;
	add.s32 	%r1831, %r1831, 1;
	setp.lt.u64 	%p62, %rd3, 4;
	@%p62 bra 	$L__BB1_115;
	bra.uni 	$L__BB1_2;
$L__BB1_115:
	setp.eq.s64 	%p63, %rd19, 0;
	@%p63 bra 	$L__BB1_230;
	mov.b32 	%r2117, 0;
	mov.u64 	%rd34, precalc_xorwow_offset_matrix;
	mov.u64 	%rd51, %rd19;
$L__BB1_117:
	mov.u64 	%rd10, %rd51;
	and.b64  	%rd11, %rd10, 3;
	setp.eq.s64 	%p64, %rd11, 0;
	@%p64 bra 	$L__BB1_229;
	mul.wide.u32 	%rd33, %r2117, 3200;
	add.s64 	%rd12, %rd34, %rd33;
	mov.b32 	%r2130, 0;
	mov.u32 	%r2131, %r2130;
	mov.u32 	%r2132, %r2130;
	mov.u32 	%r2133, %r2130;
	mov.u32 	%r2134, %r2130;
	mov.u32 	%r2123, %r2130;
$L__BB1_119:
	mul.wide.u32 	%rd35, %r2123, 4;
	add.s64 	%rd36, %rd1, %rd35;
	ld.local.u32 	%r555, [%rd36+4];
	shl.b32 	%r556, %r2123, 5;
	mov.b32 	%r2129, 0;
$L__BB1_120:
	.pragma "nounroll";
	shr.u32 	%r1452, %r555, %r2129;
	and.b32  	%r1453, %r1452, 1;
	setp.eq.b32 	%p65, %r1453, 1;
	not.pred 	%p66, %p65;
	add.s32 	%r1454, %r556, %r2129;
	mul.lo.s32 	%r1455, %r1454, 5;
	mul.wide.u32 	%rd37, %r1455, 4;
	add.s64 	%rd13, %rd12, %rd37;
	@%p66 bra 	$L__BB1_122;
	ld.global.u32 	%r1456, [%rd13];
	xor.b32  	%r2134, %r2134, %r1456;
	ld.global.u32 	%r1457, [%rd13+4];
	xor.b32  	%r2133, %r2133, %r1457;
	ld.global.u32 	%r1458, [%rd13+8];
	xor.b32  	%r2132, %r2132, %r1458;
	ld.global.u32 	%r1459, [%rd13+12];
	xor.b32  	%r2131, %r2131, %r1459;
	ld.global.u32 	%r1460, [%rd13+16];
	xor.b32  	%r2130, %r2130, %r1460;
$L__BB1_122:
	and.b32  	%r1462, %r1452, 2;
	setp.eq.s32 	%p67, %r1462, 0;
	@%p67 bra 	$L__BB1_124;
	ld.global.u32 	%r1463, [%rd13+20];
	xor.b32  	%r2134, %r2134, %r1463;
	ld.global.u32 	%r1464, [%rd13+24];
	xor.b32  	%r2133, %r2133, %r1464;
	ld.global.u32 	%r1465, [%rd13+28];
	xor.b32  	%r2132, %r2132, %r1465;
	ld.global.u32 	%r1466, [%rd13+32];
	xor.b32  	%r2131, %r2131, %r1466;
	ld.global.u32 	%r1467, [%rd13+36];
	xor.b32  	%r2130, %r2130, %r1467;
$L__BB1_124:
	and.b32  	%r1469, %r1452, 4;
	setp.eq.s32 	%p68, %r1469, 0;
	@%p68 bra 	$L__BB1_126;
	ld.global.u32 	%r1470, [%rd13+40];
	xor.b32  	%r2134, %r2134, %r1470;
	ld.global.u32 	%r1471, [%rd13+44];
	xor.b32  	%r2133, %r2133, %r1471;
	ld.global.u32 	%r1472, [%rd13+48];
	xor.b32  	%r2132, %r2132, %r1472;
	ld.global.u32 	%r1473, [%rd13+52];
	xor.b32  	%r2131, %r2131, %r1473;
	ld.global.u32 	%r1474, [%rd13+56];
	xor.b32  	%r2130, %r2130, %r1474;
$L__BB1_126:
	and.b32  	%r1476, %r1452, 8;
	setp.eq.s32 	%p69, %r1476, 0;
	@%p69 bra 	$L__BB1_128;
	ld.global.u32 	%r1477, [%rd13+60];
	xor.b32  	%r2134, %r2134, %r1477;
	ld.global.u32 	%r1478, [%rd13+64];
	xor.b32  	%r2133, %r2133, %r1478;
	ld.global.u32 	%r1479, [%rd13+68];
	xor.b32  	%r2132, %r2132, %r1479;
	ld.global.u32 	%r1480, [%rd13+72];
	xor.b32  	%r2131, %r2131, %r1480;
	ld.global.u32 	%r1481, [%rd13+76];
	xor.b32  	%r2130, %r2130, %r1481;
$L__BB1_128:
	and.b32  	%r1483, %r1452, 16;
	setp.eq.s32 	%p70, %r1483, 0;
	@%p70 bra 	$L__BB1_130;
	ld.global.u32 	%r1484, [%rd13+80];
	xor.b32  	%r2134, %r2134, %r1484;
	ld.global.u32 	%r1485, [%rd13+84];
	xor.b32  	%r2133, %r2133, %r1485;
	ld.global.u32 	%r1486, [%rd13+88];
	xor.b32  	%r2132, %r2132, %r1486;
	ld.global.u32 	%r1487, [%rd13+92];
	xor.b32  	%r2131, %r2131, %r1487;
	ld.global.u32 	%r1488, [%rd13+96];
	xor.b32  	%r2130, %r2130, %r1488;
$L__BB1_130:
	and.b32  	%r1490, %r1452, 32;
	setp.eq.s32 	%p71, %r1490, 0;
	@%p71 bra 	$L__BB1_132;
	ld.global.u32 	%r1491, [%rd13+100];
	xor.b32  	%r2134, %r2134, %r1491;
	ld.global.u32 	%r1492, [%rd13+104];
	xor.b32  	%r2133, %r2133, %r1492;
	ld.global.u32 	%r1493, [%rd13+108];
	xor.b32  	%r2132, %r2132, %r1493;
	ld.global.u32 	%r1494, [%rd13+112];
	xor.b32  	%r2131, %r2131, %r1494;
	ld.global.u32 	%r1495, [%rd13+116];
	xor.b32  	%r2130, %r2130, %r1495;
$L__BB1_132:
	and.b32  	%r1497, %r1452, 64;
	setp.eq.s32 	%p72, %r1497, 0;
	@%p72 bra 	$L__BB1_134;
	ld.global.u32 	%r1498, [%rd13+120];
	xor.b32  	%r2134, %r2134, %r1498;
	ld.global.u32 	%r1499, [%rd13+124];
	xor.b32  	%r2133, %r2133, %r1499;
	ld.global.u32 	%r1500, [%rd13+128];
	xor.b32  	%r2132, %r2132, %r1500;
	ld.global.u32 	%r1501, [%rd13+132];
	xor.b32  	%r2131, %r2131, %r1501;
	ld.global.u32 	%r1502, [%rd13+136];
	xor.b32  	%r2130, %r2130, %r1502;
$L__BB1_134:
	and.b32  	%r1504, %r1452, 128;
	setp.eq.s32 	%p73, %r1504, 0;
	@%p73 bra 	$L__BB1_136;
	ld.global.u32 	%r1505, [%rd13+140];
	xor.b32  	%r2134, %r2134, %r1505;
	ld.global.u32 	%r1506, [%rd13+144];
	xor.b32  	%r2133, %r2133, %r1506;
	ld.global.u32 	%r1507, [%rd13+148];
	xor.b32  	%r2132, %r2132, %r1507;
	ld.global.u32 	%r1508, [%rd13+152];
	xor.b32  	%r2131, %r2131, %r1508;
	ld.global.u32 	%r1509, [%rd13+156];
	xor.b32  	%r2130, %r2130, %r1509;
$L__BB1_136:
	and.b32  	%r1511, %r1452, 256;
	setp.eq.s32 	%p74, %r1511, 0;
	@%p74 bra 	$L__BB1_138;
	ld.global.u32 	%r1512, [%rd13+160];
	xor.b32  	%r2134, %r2134, %r1512;
	ld.global.u32 	%r1513, [%rd13+164];
	xor.b32  	%r2133, %r2133, %r1513;
	ld.global.u32 	%r1514, [%rd13+168];
	xor.b32  	%r2132, %r2132, %r1514;
	ld.global.u32 	%r1515, [%rd13+172];
	xor.b32  	%r2131, %r2131, %r1515;
	ld.global.u32 	%r1516, [%rd13+176];
	xor.b32  	%r2130, %r2130, %r1516;
$L__BB1_138:
	and.b32  	%r1518, %r1452, 512;
	setp.eq.s32 	%p75, %r1518, 0;
	@%p75 bra 	$L__BB1_140;
	ld.global.u32 	%r1519, [%rd13+180];
	xor.b32  	%r2134, %r2134, %r1519;
	ld.global.u32 	%r1520, [%rd13+184];
	xor.b32  	%r2133, %r2133, %r1520;
	ld.global.u32 	%r1521, [%rd13+188];
	xor.b32  	%r2132, %r2132, %r1521;
	ld.global.u32 	%r1522, [%rd13+192];
	xor.b32  	%r2131, %r2131, %r1522;
	ld.global.u32 	%r1523, [%rd13+196];
	xor.b32  	%r2130, %r2130, %r1523;
$L__BB1_140:
	and.b32  	%r1525, %r1452, 1024;
	setp.eq.s32 	%p76, %r1525, 0;
	@%p76 bra 	$L__BB1_142;
	ld.global.u32 	%r1526, [%rd13+200];
	xor.b32  	%r2134, %r2134, %r1526;
	ld.global.u32 	%r1527, [%rd13+204];
	xor.b32  	%r2133, %r2133, %r1527;
	ld.global.u32 	%r1528, [%rd13+208];
	xor.b32  	%r2132, %r2132, %r1528;
	ld.global.u32 	%r1529, [%rd13+212];
	xor.b32  	%r2131, %r2131, %r1529;
	ld.global.u32 	%r1530, [%rd13+216];
	xor.b32  	%r2130, %r2130, %r1530;
$L__BB1_142:
	and.b32  	%r1532, %r1452, 2048;
	setp.eq.s32 	%p77, %r1532, 0;
	@%p77 bra 	$L__BB1_144;
	ld.global.u32 	%r1533, [%rd13+220];
	xor.b32  	%r2134, %r2134, %r1533;
	ld.global.u32 	%r1534, [%rd13+224];
	xor.b32  	%r2133, %r2133, %r1534;
	ld.global.u32 	%r1535, [%rd13+228];
	xor.b32  	%r2132, %r2132, %r1535;
	ld.global.u32 	%r1536, [%rd13+232];
	xor.b32  	%r2131, %r2131, %r1536;
	ld.global.u32 	%r1537, [%rd13+236];
	xor.b32  	%r2130, %r2130, %r1537;
$L__BB1_144:
	and.b32  	%r1539, %r1452, 4096;
	setp.eq.s32 	%p78, %r1539, 0;
	@%p78 bra 	$L__BB1_146;
	ld.global.u32 	%r1540, [%rd13+240];
	xor.b32  	%r2134, %r2134, %r1540;
	ld.global.u32 	%r1541, [%rd13+244];
	xor.b32  	%r2133, %r2133, %r1541;
	ld.global.u32 	%r1542, [%rd13+248];
	xor.b32  	%r2132, %r2132, %r1542;
	ld.global.u32 	%r1543, [%rd13+252];
	xor.b32  	%r2131, %r2131, %r1543;
	ld.global.u32 	%r1544, [%rd13+256];
	xor.b32  	%r2130, %r2130, %r1544;
$L__BB1_146:
	and.b32  	%r1546, %r1452, 8192;
	setp.eq.s32 	%p79, %r1546, 0;
	@%p79 bra 	$L__BB1_148;
	ld.global.u32 	%r1547, [%rd13+260];
	xor.b32  	%r2134, %r2134, %r1547;
	ld.global.u32 	%r1548, [%rd13+264];
	xor.b32  	%r2133, %r2133, %r1548;
	ld.global.u32 	%r1549, [%rd13+268];
	xor.b32  	%r2132, %r2132, %r1549;
	ld.global.u32 	%r1550, [%rd13+272];
	xor.b32  	%r2131, %r2131, %r1550;
	ld.global.u32 	%r1551, [%rd13+276];
	xor.b32  	%r2130, %r2130, %r1551;
$L__BB1_148:
	and.b32  	%r1553, %r1452, 16384;
	setp.eq.s32 	%p80, %r1553, 0;
	@%p80 bra 	$L__BB1_150;
	ld.global.u32 	%r1554, [%rd13+280];
	xor.b32  	%r2134, %r2134, %r1554;
	ld.global.u32 	%r1555, [%rd13+284];
	xor.b32  	%r2133, %r2133, %r1555;
	ld.global.u32 	%r1556, [%rd13+288];
	xor.b32  	%r2132, %r2132, %r1556;
	ld.global.u32 	%r1557, [%rd13+292];
	xor.b32  	%r2131, %r2131, %r1557;
	ld.global.u32 	%r1558, [%rd13+296];
	xor.b32  	%r2130, %r2130, %r1558;
$L__BB1_150:
	and.b32  	%r1560, %r1452, 32768;
	setp.eq.s32 	%p81, %r1560, 0;
	@%p81 bra 	$L__BB1_152;
	ld.global.u32 	%r1561, [%rd13+300];
	xor.b32  	%r2134, %r2134, %r1561;
	ld.global.u32 	%r1562, [%rd13+304];
	xor.b32  	%r2133, %r2133, %r1562;
	ld.global.u32 	%r1563, [%rd13+308];
	xor.b32  	%r2132, %r2132, %r1563;
	ld.global.u32 	%r1564, [%rd13+312];
	xor.b32  	%r2131, %r2131, %r1564;
	ld.global.u32 	%r1565, [%rd13+316];
	xor.b32  	%r2130, %r2130, %r1565;
$L__BB1_152:
	add.s32 	%r2129, %r2129, 16;
	setp.ne.s32 	%p82, %r2129, 32;
	@%p82 bra 	$L__BB1_120;
	mad.lo.s32 	%r1566, %r2123, -31, %r556;
	add.s32 	%r2123, %r1566, 1;
	setp.ne.s32 	%p83, %r2123, 5;
	@%p83 bra 	$L__BB1_119;
	st.local.u32 	[%rd1+4], %r2134;
	st.local.v2.u32 	[%rd1+8], {%r2133, %r2132};
	st.local.v2.u32 	[%rd1+16], {%r2131, %r2130};
	setp.eq.s64 	%p84, %rd11, 1;
	@%p84 bra 	$L__BB1_229;
	mov.b32 	%r2130, 0;
	mov.u32 	%r2223, %r2130;
	mov.u32 	%r2224, %r2130;
	mov.u32 	%r2133, %r2130;
	mov.u32 	%r2134, %r2130;
	mov.u32 	%r2215, %r2130;
$L__BB1_156:
	mul.wide.u32 	%rd38, %r2215, 4;
	add.s64 	%rd39, %rd1, %rd38;
	ld.local.u32 	%r731, [%rd39+4];
	shl.b32 	%r732, %r2215, 5;
	mov.b32 	%r2221, 0;
$L__BB1_157:
	.pragma "nounroll";
	shr.u32 	%r1569, %r731, %r2221;
	and.b32  	%r1570, %r1569, 1;
	setp.eq.b32 	%p85, %r1570, 1;
	not.pred 	%p86, %p85;
	add.s32 	%r1571, %r732, %r2221;
	mul.lo.s32 	%r1572, %r1571, 5;
	mul.wide.u32 	%rd40, %r1572, 4;
	add.s64 	%rd14, %rd12, %rd40;
	@%p86 bra 	$L__BB1_159;
	ld.global.u32 	%r1573, [%rd14];
	xor.b32  	%r2134, %r2134, %r1573;
	ld.global.u32 	%r1574, [%rd14+4];
	xor.b32  	%r2133, %r2133, %r1574;
	ld.global.u32 	%r1575, [%rd14+8];
	xor.b32  	%r2224, %r2224, %r1575;
	ld.global.u32 	%r1576, [%rd14+12];
	xor.b32  	%r2223, %r2223, %r1576;
	ld.global.u32 	%r1577, [%rd14+16];
	xor.b32  	%r2130, %r2130, %r1577;
$L__BB1_159:
	and.b32  	%r1579, %r1569, 2;
	setp.eq.s32 	%p87, %r1579, 0;
	@%p87 bra 	$L__BB1_161;
	ld.global.u32 	%r1580, [%rd14+20];
	xor.b32  	%r2134, %r2134, %r1580;
	ld.global.u32 	%r1581, [%rd14+24];
	xor.b32  	%r2133, %r2133, %r1581;
	ld.global.u32 	%r1582, [%rd14+28];
	xor.b32  	%r2224, %r2224, %r1582;
	ld.global.u32 	%r1583, [%rd14+32];
	xor.b32  	%r2223, %r2223, %r1583;
	ld.global.u32 	%r1584, [%rd14+36];
	xor.b32  	%r2130, %r2130, %r1584;
$L__BB1_161:
	and.b32  	%r1586, %r1569, 4;
	setp.eq.s32 	%p88, %r1586, 0;
	@%p88 bra 	$L__BB1_163;
	ld.global.u32 	%r1587, [%rd14+40];
	xor.b32  	%r2134, %r2134, %r1587;
	ld.global.u32 	%r1588, [%rd14+44];
	xor.b32  	%r2133, %r2133, %r1588;
	ld.global.u32 	%r1589, [%rd14+48];
	xor.b32  	%r2224, %r2224, %r1589;
	ld.global.u32 	%r1590, [%rd14+52];
	xor.b32  	%r2223, %r2223, %r1590;
	ld.global.u32 	%r1591, [%rd14+56];
	xor.b32  	%r2130, %r2130, %r1591;
$L__BB1_163:
	and.b32  	%r1593, %r1569, 8;
	setp.eq.s32 	%p89, %r1593, 0;
	@%p89 bra 	$L__BB1_165;
	ld.global.u32 	%r1594, [%rd14+60];
	xor.b32  	%r2134, %r2134, %r1594;
	ld.global.u32 	%r1595, [%rd14+64];
	xor.b32  	%r2133, %r2133, %r1595;
	ld.global.u32 	%r1596, [%rd14+68];
	xor.b32  	%r2224, %r2224, %r1596;
	ld.global.u32 	%r1597, [%rd14+72];
	xor.b32  	%r2223, %r2223, %r1597;
	ld.global.u32 	%r1598, [%rd14+76];
	xor.b32  	%r2130, %r2130, %r1598;
$L__BB1_165:
	and.b32  	%r1600, %r1569, 16;
	setp.eq.s32 	%p90, %r1600, 0;
	@%p90 bra 	$L__BB1_167;
	ld.global.u32 	%r1601, [%rd14+80];
	xor.b32  	%r2134, %r2134, %r1601;
	ld.global.u32 	%r1602, [%rd14+84];
	xor.b32  	%r2133, %r2133, %r1602;
	ld.global.u32 	%r1603, [%rd14+88];
	xor.b32  	%r2224, %r2224, %r1603;
	ld.global.u32 	%r1604, [%rd14+92];
	xor.b32  	%r2223, %r2223, %r1604;
	ld.global.u32 	%r1605, [%rd14+96];
	xor.b32  	%r2130, %r2130, %r1605;
$L__BB1_167:
	and.b32  	%r1607, %r1569, 32;
	setp.eq.s32 	%p91, %r1607, 0;
	@%p91 bra 	$L__BB1_169;
	ld.global.u32 	%r1608, [%rd14+100];
	xor.b32  	%r2134, %r2134, %r1608;
	ld.global.u32 	%r1609, [%rd14+104];
	xor.b32  	%r2133, %r2133, %r1609;
	ld.global.u32 	%r1610, [%rd14+108];
	xor.b32  	%r2224, %r2224, %r1610;
	ld.global.u32 	%r1611, [%rd14+112];
	xor.b32  	%r2223, %r2223, %r1611;
	ld.global.u32 	%r1612, [%rd14+116];
	xor.b32  	%r2130, %r2130, %r1612;
$L__BB1_169:
	and.b32  	%r1614, %r1569, 64;
	setp.eq.s32 	%p92, %r1614, 0;
	@%p92 bra 	$L__BB1_171;
	ld.global.u32 	%r1615, [%rd14+120];
	xor.b32  	%r2134, %r2134, %r1615;
	ld.global.u32 	%r1616, [%rd14+124];
	xor.b32  	%r2133, %r2133, %r1616;
	ld.global.u32 	%r1617, [%rd14+128];
	xor.b32  	%r2224, %r2224, %r1617;
	ld.global.u32 	%r1618, [%rd14+132];
	xor.b32  	%r2223, %r2223, %r1618;
	ld.global.u32 	%r1619, [%rd14+136];
	xor.b32  	%r2130, %r2130, %r1619;
$L__BB1_171:
	and.b32  	%r1621, %r1569, 128;
	setp.eq.s32 	%p93, %r1621, 0;
	@%p93 bra 	$L__BB1_173;
	ld.global.u32 	%r1622, [%rd14+140];
	xor.b32  	%r2134, %r2134, %r1622;
	ld.global.u32 	%r1623, [%rd14+144];
	xor.b32  	%r2133, %r2133, %r1623;
	ld.global.u32 	%r1624, [%rd14+148];
	xor.b32  	%r2224, %r2224, %r1624;
	ld.global.u32 	%r1625, [%rd14+152];
	xor.b32  	%r2223, %r2223, %r1625;
	ld.global.u32 	%r1626, [%rd14+156];
	xor.b32  	%r2130, %r2130, %r1626;
$L__BB1_173:
	and.b32  	%r1628, %r1569, 256;
	setp.eq.s32 	%p94, %r1628, 0;
	@%p94 bra 	$L__BB1_175;
	ld.global.u32 	%r1629, [%rd14+160];
	xor.b32  	%r2134, %r2134, %r1629;
	ld.global.u32 	%r1630, [%rd14+164];
	xor.b32  	%r2133, %r2133, %r1630;
	ld.global.u32 	%r1631, [%rd14+168];
	xor.b32  	%r2224, %r2224, %r1631;
	ld.global.u32 	%r1632, [%rd14+172];
	xor.b32  	%r2223, %r2223, %r1632;
	ld.global.u32 	%r1633, [%rd14+176];
	xor.b32  	%r2130, %r2130, %r1633;
$L__BB1_175:
	and.b32  	%r1635, %r1569, 512;
	setp.eq.s32 	%p95, %r1635, 0;
	@%p95 bra 	$L__BB1_177;
	ld.global.u32 	%r1636, [%rd14+180];
	xor.b32  	%r2134, %r2134, %r1636;
	ld.global.u32 	%r1637, [%rd14+184];
	xor.b32  	%r2133, %r2133, %r1637;
	ld.global.u32 	%r1638, [%rd14+188];
	xor.b32  	%r2224, %r2224, %r1638;
	ld.global.u32 	%r1639, [%rd14+192];
	xor.b32  	%r2223, %r2223, %r1639;
	ld.global.u32 	%r1640, [%rd14+196];
	xor.b32  	%r2130, %r2130, %r1640;
$L__BB1_177:
	and.b32  	%r1642, %r1569, 1024;
	setp.eq.s32 	%p96, %r1642, 0;
	@%p96 bra 	$L__BB1_179;
	ld.global.u32 	%r1643, [%rd14+200];
	xor.b32  	%r2134, %r2134, %r1643;
	ld.global.u32 	%r1644, [%rd14+204];
	xor.b32  	%r2133, %r2133, %r1644;
	ld.global.u32 	%r1645, [%rd14+208];
	xor.b32  	%r2224, %r2224, %r1645;
	ld.global.u32 	%r1646, [%rd14+212];
	xor.b32  	%r2223, %r2223, %r1646;
	ld.global.u32 	%r1647, [%rd14+216];
	xor.b32  	%r2130, %r2130, %r1647;
$L__BB1_179:
	and.b32  	%r1649, %r1569, 2048;
	setp.eq.s32 	%p97, %r1649, 0;
	@%p97 bra 	$L__BB1_181;
	ld.global.u32 	%r1650, [%rd14+220];
	xor.b32  	%r2134, %r2134, %r1650;
	ld.global.u32 	%r1651, [%rd14+224];
	xor.b32  	%r2133, %r2133, %r1651;
	ld.global.u32 	%r1652, [%rd14+228];
	xor.b32  	%r2224, %r2224, %r1652;
	ld.global.u32 	%r1653, [%rd14+232];
	xor.b32  	%r2223, %r2223, %r1653;
	ld.global.u32 	%r1654, [%rd14+236];
	xor.b32  	%r2130, %r2130, %r1654;
$L__BB1_181:
	and.b32  	%r1656, %r1569, 4096;
	setp.eq.s32 	%p98, %r1656, 0;
	@%p98 bra 	$L__BB1_183;
	ld.global.u32 	%r1657, [%rd14+240];
	xor.b32  	%r2134, %r2134, %r1657;
	ld.global.u32 	%r1658, [%rd14+244];
	xor.b32  	%r2133, %r2133, %r1658;
	ld.global.u32 	%r1659, [%rd14+248];
	xor.b32  	%r2224, %r2224, %r1659;
	ld.global.u32 	%r1660, [%rd14+252];
	xor.b32  	%r2223, %r2223, %r1660;
	ld.global.u32 	%r1661, [%rd14+256];
	xor.b32  	%r2130, %r2130, %r1661;
$L__BB1_183:
	and.b32  	%r1663, %r1569, 8192;
	setp.eq.s32 	%p99, %r1663, 0;
	@%p99 bra 	$L__BB1_185;
	ld.global.u32 	%r1664, [%rd14+260];
	xor.b32  	%r2134, %r2134, %r1664;
	ld.global.u32 	%r1665, [%rd14+264];
	xor.b32  	%r2133, %r2133, %r1665;
	ld.global.u32 	%r1666, [%rd14+268];
	xor.b32  	%r2224, %r2224, %r1666;
	ld.global.u32 	%r1667, [%rd14+272];
	xor.b32  	%r2223, %r2223, %r1667;
	ld.global.u32 	%r1668, [%rd14+276];
	xor.b32  	%r2130, %r2130, %r1668;
$L__BB1_185:
	and.b32  	%r1670, %r1569, 16384;
	setp.eq.s32 	%p100, %r1670, 0;
	@%p100 bra 	$L__BB1_187;
	ld.global.u32 	%r1671, [%rd14+280];
	xor.b32  	%r2134, %r2134, %r1671;
	ld.global.u32 	%r1672, [%rd14+284];
	xor.b32  	%r2133, %r2133, %r1672;
	ld.global.u32 	%r1673, [%rd14+288];
	xor.b32  	%r2224, %r2224, %r1673;
	ld.global.u32 	%r1674, [%rd14+292];
	xor.b32  	%r2223, %r2223, %r1674;
	ld.global.u32 	%r1675, [%rd14+296];
	xor.b32  	%r2130, %r2130, %r1675;
$L__BB1_187:
	and.b32  	%r1677, %r1569, 32768;
	setp.eq.s32 	%p101, %r1677, 0;
	@%p101 bra 	$L__BB1_189;
	ld.global.u32 	%r1678, [%rd14+300];
	xor.b32  	%r2134, %r2134, %r1678;
	ld.global.u32 	%r1679, [%rd14+304];
	xor.b32  	%r2133, %r2133, %r1679;
	ld.global.u32 	%r1680, [%rd14+308];
	xor.b32  	%r2224, %r2224, %r1680;
	ld.global.u32 	%r1681, [%rd14+312];
	xor.b32  	%r2223, %r2223, %r1681;
	ld.global.u32 	%r1682, [%rd14+316];
	xor.b32  	%r2130, %r2130, %r1682;
$L__BB1_189:
	add.s32 	%r2221, %r2221, 16;
	setp.ne.s32 	%p102, %r2221, 32;
	@%p102 bra 	$L__BB1_157;
	mad.lo.s32 	%r1683, %r2215, -31, %r732;
	add.s32 	%r2215, %r1683, 1;
	setp.ne.s32 	%p103, %r2215, 5;
	@%p103 bra 	$L__BB1_156;
	st.local.u32 	[%rd1+4], %r2134;
	st.local.v2.u32 	[%rd1+8], {%r2133, %r2224};
	st.local.v2.u32 	[%rd1+16], {%r2223, %r2130};
	setp.ne.s64 	%p104, %rd11, 3;
	@%p104 bra 	$L__BB1_229;
	mov.b32 	%r2130, 0;
	mov.u32 	%r2315, %r2130;
	mov.u32 	%r2316, %r2130;
	mov.u32 	%r2133, %r2130;
	mov.u32 	%r2134, %r2130;
	mov.u32 	%r2307, %r2130;
$L__BB1_193:
	mul.wide.u32 	%rd41, %r2307, 4;
	add.s64 	%rd42, %rd1, %rd41;
	ld.local.u32 	%r907, [%rd42+4];
	shl.b32 	%r908, %r2307, 5;
	mov.b32 	%r2313, 0;
$L__BB1_194:
	.pragma "nounroll";
	shr.u32 	%r1686, %r907, %r2313;
	and.b32  	%r1687, %r1686, 1;
	setp.eq.b32 	%p105, %r1687, 1;
	not.pred 	%p106, %p105;
	add.s32 	%r1688, %r908, %r2313;
	mul.lo.s32 	%r1689, %r1688, 5;
	mul.wide.u32 	%rd43, %r1689, 4;
	add.s64 	%rd15, %rd12, %rd43;
	@%p106 bra 	$L__BB1_196;
	ld.global.u32 	%r1690, [%rd15];
	xor.b32  	%r2134, %r2134, %r1690;
	ld.global.u32 	%r1691, [%rd15+4];
	xor.b32  	%r2133, %r2133, %r1691;
	ld.global.u32 	%r1692, [%rd15+8];
	xor.b32  	%r2316, %r2316, %r1692;
	ld.global.u32 	%r1693, [%rd15+12];
	xor.b32  	%r2315, %r2315, %r1693;
	ld.global.u32 	%r1694, [%rd15+16];
	xor.b32  	%r2130, %r2130, %r1694;
$L__BB1_196:
	and.b32  	%r1696, %r1686, 2;
	setp.eq.s32 	%p107, %r1696, 0;
	@%p107 bra 	$L__BB1_198;
	ld.global.u32 	%r1697, [%rd15+20];
	xor.b32  	%r2134, %r2134, %r1697;
	ld.global.u32 	%r1698, [%rd15+24];
	xor.b32  	%r2133, %r2133, %r1698;
	ld.global.u32 	%r1699, [%rd15+28];
	xor.b32  	%r2316, %r2316, %r1699;
	ld.global.u32 	%r1700, [%rd15+32];
	xor.b32  	%r2315, %r2315, %r1700;
	ld.global.u32 	%r1701, [%rd15+36];
	xor.b32  	%r2130, %r2130, %r1701;
$L__BB1_198:
	and.b32  	%r1703, %r1686, 4;
	setp.eq.s32 	%p108, %r1703, 0;
	@%p108 bra 	$L__BB1_200;
	ld.global.u32 	%r1704, [%rd15+40];
	xor.b32  	%r2134, %r2134, %r1704;
	ld.global.u32 	%r1705, [%rd15+44];
	xor.b32  	%r2133, %r2133, %r1705;
	ld.global.u32 	%r1706, [%rd15+48];
	xor.b32  	%r2316, %r2316, %r1706;
	ld.global.u32 	%r1707, [%rd15+52];
	xor.b32  	%r2315, %r2315, %r1707;
	ld.global.u32 	%r1708, [%rd15+56];
	xor.b32  	%r2130, %r2130, %r1708;
$L__BB1_200:
	and.b32  	%r1710, %r1686, 8;
	setp.eq.s32 	%p109, %r1710, 0;
	@%p109 bra 	$L__BB1_202;
	ld.global.u32 	%r1711, [%rd15+60];
	xor.b32  	%r2134, %r2134, %r1711;
	ld.global.u32 	%r1712, [%rd15+64];
	xor.b32  	%r2133, %r2133, %r1712;
	ld.global.u32 	%r1713, [%rd15+68];
	xor.b32  	%r2316, %r2316, %r1713;
	ld.global.u32 	%r1714, [%rd15+72];
	xor.b32  	%r2315, %r2315, %r1714;
	ld.global.u32 	%r1715, [%rd15+76];
	xor.b32  	%r2130, %r2130, %r1715;
$L__BB1_202:
	and.b32  	%r1717, %r1686, 16;
	setp.eq.s32 	%p110, %r1717, 0;
	@%p110 bra 	$L__BB1_204;
	ld.global.u32 	%r1718, [%rd15+80];
	xor.b32  	%r2134, %r2134, %r1718;
	ld.global.u32 	%r1719, [%rd15+84];
	xor.b32  	%r2133, %r2133, %r1719;
	ld.global.u32 	%r1720, [%rd15+88];
	xor.b32  	%r2316, %r2316, %r1720;
	ld.global.u32 	%r1721, [%rd15+92];
	xor.b32  	%r2315, %r2315, %r1721;
	ld.global.u32 	%r1722, [%rd15+96];
	xor.b32  	%r2130, %r2130, %r1722;
$L__BB1_204:
	and.b32  	%r1724, %r1686, 32;
	setp.eq.s32 	%p111, %r1724, 0;
	@%p111 bra 	$L__BB1_206;
	ld.global.u32 	%r1725, [%rd15+100];
	xor.b32  	%r2134, %r2134, %r1725;
	ld.global.u32 	%r1726, [%rd15+104];
	xor.b32  	%r2133, %r2133, %r1726;
	ld.global.u32 	%r1727, [%rd15+108];
	xor.b32  	%r2316, %r2316, %r1727;
	ld.global.u32 	%r1728, [%rd15+112];
	xor.b32  	%r2315, %r2315, %r1728;
	ld.global.u32 	%r1729, [%rd15+116];
	xor.b32  	%r2130, %r2130, %r1729;
$L__BB1_206:
	and.b32  	%r1731, %r1686, 64;
	setp.eq.s32 	%p112, %r1731, 0;
	@%p112 bra 	$L__BB1_208;
	ld.global.u32 	%r1732, [%rd15+120];
	xor.b32  	%r2134, %r2134, %r1732;
	ld.global.u32 	%r1733, [%rd15+124];
	xor.b32  	%r2133, %r2133, %r1733;
	ld.global.u32 	%r1734, [%rd15+128];
	xor.b32  	%r2316, %r2316, %r1734;
	ld.global.u32 	%r1735, [%rd15+132];
	xor.b32  	%r2315, %r2315, %r1735;
	ld.global.u32 	%r1736, [%rd15+136];
	xor.b32  	%r2130, %r2130, %r1736;
$L__BB1_208:
	and.b32  	%r1738, %r1686, 128;
	setp.eq.s32 	%p113, %r1738, 0;
	@%p113 bra 	$L__BB1_210;
	ld.global.u32 	%r1739, [%rd15+140];
	xor.b32  	%r2134, %r2134, %r1739;
	ld.global.u32 	%r1740, [%rd15+144];
	xor.b32  	%r2133, %r2133, %r1740;
	ld.global.u32 	%r1741, [%rd15+148];
	xor.b32  	%r2316, %r2316, %r1741;
	ld.global.u32 	%r1742, [%rd15+152];
	xor.b32  	%r2315, %r2315, %r1742;
	ld.global.u32 	%r1743, [%rd15+156];
	xor.b32  	%r2130, %r2130, %r1743;
$L__BB1_210:
	and.b32  	%r1745, %r1686, 256;
	setp.eq.s32 	%p114, %r1745, 0;
	@%p114 bra 	$L__BB1_212;
	ld.global.u32 	%r1746, [%rd15+160];
	xor.b32  	%r2134, %r2134, %r1746;
	ld.global.u32 	%r1747, [%rd15+164];
	xor.b32  	%r2133, %r2133, %r1747;
	ld.global.u32 	%r1748, [%rd15+168];
	xor.b32  	%r2316, %r2316, %r1748;
	ld.global.u32 	%r1749, [%rd15+172];
	xor.b32  	%r2315, %r2315, %r1749;
	ld.global.u32 	%r1750, [%rd15+176];
	xor.b32  	%r2130, %r2130, %r1750;
$L__BB1_212:
	and.b32  	%r1752, %r1686, 512;
	setp.eq.s32 	%p115, %r1752, 0;
	@%p115 bra 	$L__BB1_214;
	ld.global.u32 	%r1753, [%rd15+180];
	xor.b32  	%r2134, %r2134, %r1753;
	ld.global.u32 	%r1754, [%rd15+184];
	xor.b32  	%r2133, %r2133, %r1754;
	ld.global.u32 	%r1755, [%rd15+188];
	xor.b32  	%r2316, %r2316, %r1755;
	ld.global.u32 	%r1756, [%rd15+192];
	xor.b32  	%r2315, %r2315, %r1756;
	ld.global.u32 	%r1757, [%rd15+196];
	xor.b32  	%r2130, %r2130, %r1757;
$L__BB1_214:
	and.b32  	%r1759, %r1686, 1024;
	setp.eq.s32 	%p116, %r1759, 0;
	@%p116 bra 	$L__BB1_216;
	ld.global.u32 	%r1760, [%rd15+200];
	xor.b32  	%r2134, %r2134, %r1760;
	ld.global.u32 	%r1761, [%rd15+204];
	xor.b32  	%r2133, %r2133, %r1761;
	ld.global.u32 	%r1762, [%rd15+208];
	xor.b32  	%r2316, %r2316, %r1762;
	ld.global.u32 	%r1763, [%rd15+212];
	xor.b32  	%r2315, %r2315, %r1763;
	ld.global.u32 	%r1764, [%rd15+216];
	xor.b32  	%r2130, %r2130, %r1764;
$L__BB1_216:
	and.b32  	%r1766, %r1686, 2048;
	setp.eq.s32 	%p117, %r1766, 0;
	@%p117 bra 	$L__BB1_218;
	ld.global.u32 	%r1767, [%rd15+220];
	xor.b32  	%r2134, %r2134, %r1767;
	ld.global.u32 	%r1768, [%rd15+224];
	xor.b32  	%r2133, %r2133, %r1768;
	ld.global.u32 	%r1769, [%rd15+228];
	xor.b32  	%r2316, %r2316, %r1769;
	ld.global.u32 	%r1770, [%rd15+232];
	xor.b32  	%r2315, %r2315, %r1770;
	ld.global.u32 	%r1771, [%rd15+236];
	xor.b32  	%r2130, %r2130, %r1771;
$L__BB1_218:
	and.b32  	%r1773, %r1686, 4096;
	setp.eq.s32 	%p118, %r1773, 0;
	@%p118 bra 	$L__BB1_220;
	ld.global.u32 	%r1774, [%rd15+240];
	xor.b32  	%r2134, %r2134, %r1774;
	ld.global.u32 	%r1775, [%rd15+244];
	xor.b32  	%r2133, %r2133, %r1775;
	ld.global.u32 	%r1776, [%rd15+248];
	xor.b32  	%r2316, %r2316, %r1776;
	ld.global.u32 	%r1777, [%rd15+252];
	xor.b32  	%r2315, %r2315, %r1777;
	ld.global.u32 	%r1778, [%rd15+256];
	xor.b32  	%r2130, %r2130, %r1778;
$L__BB1_220:
	and.b32  	%r1780, %r1686, 8192;
	setp.eq.s32 	%p119, %r1780, 0;
	@%p119 bra 	$L__BB1_222;
	ld.global.u32 	%r1781, [%rd15+260];
	xor.b32  	%r2134, %r2134, %r1781;
	ld.global.u32 	%r1782, [%rd15+264];
	xor.b32  	%r2133, %r2133, %r1782;
	ld.global.u32 	%r1783, [%rd15+268];
	xor.b32  	%r2316, %r2316, %r1783;
	ld.global.u32 	%r1784, [%rd15+272];
	xor.b32  	%r2315, %r2315, %r1784;
	ld.global.u32 	%r1785, [%rd15+276];
	xor.b32  	%r2130, %r2130, %r1785;
$L__BB1_222:
	and.b32  	%r1787, %r1686, 16384;
	setp.eq.s32 	%p120, %r1787, 0;
	@%p120 bra 	$L__BB1_224;
	ld.global.u32 	%r1788, [%rd15+280];
	xor.b32  	%r2134, %r2134, %r1788;
	ld.global.u32 	%r1789, [%rd15+284];
	xor.b32  	%r2133, %r2133, %r1789;
	ld.global.u32 	%r1790, [%rd15+288];
	xor.b32  	%r2316, %r2316, %r1790;
	ld.global.u32 	%r1791, [%rd15+292];
	xor.b32  	%r2315, %r2315, %r1791;
	ld.global.u32 	%r1792, [%rd15+296];
	xor.b32  	%r2130, %r2130, %r1792;
$L__BB1_224:
	and.b32  	%r1794, %r1686, 32768;
	setp.eq.s32 	%p121, %r1794, 0;
	@%p121 bra 	$L__BB1_226;
	ld.global.u32 	%r1795, [%rd15+300];
	xor.b32  	%r2134, %r2134, %r1795;
	ld.global.u32 	%r1796, [%rd15+304];
	xor.b32  	%r2133, %r2133, %r1796;
	ld.global.u32 	%r1797, [%rd15+308];
	xor.b32  	%r2316, %r2316, %r1797;
	ld.global.u32 	%r1798, [%rd15+312];
	xor.b32  	%r2315, %r2315, %r1798;
	ld.global.u32 	%r1799, [%rd15+316];
	xor.b32  	%r2130, %r2130, %r1799;
$L__BB1_226:
	add.s32 	%r2313, %r2313, 16;
	setp.ne.s32 	%p122, %r2313, 32;
	@%p122 bra 	$L__BB1_194;
	mad.lo.s32 	%r1800, %r2307, -31, %r908;
	add.s32 	%r2307, %r1800, 1;
	setp.ne.s32 	%p123, %r2307, 5;
	@%p123 bra 	$L__BB1_193;
	st.local.u32 	[%rd1+4], %r2134;
	st.local.v2.u32 	[%rd1+8], {%r2133, %r2316};
	st.local.v2.u32 	[%rd1+16], {%r2315, %r2130};
$L__BB1_229:
	shr.u64 	%rd51, %rd10, 2;
	add.s32 	%r2117, %r2117, 1;
	setp.gt.u64 	%p124, %rd10, 3;
	@%p124 bra 	$L__BB1_117;
$L__BB1_230:
	cvta.to.global.u64 	%rd44, %rd18;
	cvt.u32.u64 	%r1801, %rd19;
	mad.lo.s32 	%r1802, %r1801, 362437, %r2;
	shr.s32 	%r1803, %r1, 2;
	mul.wide.s32 	%rd45, %r1803, 4;
	add.s64 	%rd46, %rd44, %rd45;
	ld.global.u32 	%r1804, [%rd46];
	shr.u32 	%r1805, %r2134, 2;
	xor.b32  	%r1806, %r1805, %r2134;
	shl.b32 	%r1807, %r2130, 4;
	shl.b32 	%r1808, %r1806, 1;
	xor.b32  	%r1809, %r1808, %r1807;
	xor.b32  	%r1810, %r1809, %r1806;
	xor.b32  	%r1811, %r1810, %r2130;
	add.s32 	%r1812, %r1802, %r1811;
	add.s32 	%r1813, %r1812, 362437;
	shr.u32 	%r1814, %r2133, 2;
	xor.b32  	%r1815, %r1814, %r2133;
	shl.b32 	%r1816, %r1811, 4;
	shl.b32 	%r1817, %r1815, 1;
	xor.b32  	%r1818, %r1817, %r1816;
	xor.b32  	%r1819, %r1818, %r1815;
	xor.b32  	%r1820, %r1819, %r1811;
	add.s32 	%r1821, %r1802, %r1820;
	add.s32 	%r1822, %r1821, 724874;
	cvt.rn.f32.u32 	%f1, %r1813;
	fma.rn.f32 	%f2, %f1, 0f2F800000, 0f2F000000;
	cvt.rn.f32.u32 	%f3, %r1822;
	fma.rn.f32 	%f4, %f3, 0f30C90FDB, 0f30490FDB;
	setp.lt.f32 	%p125, %f2, 0f00800000;
	mul.f32 	%f5, %f2, 0f4B000000;
	selp.f32 	%f6, %f5, %f2, %p125;
	selp.f32 	%f7, 0fC1B80000, 0f00000000, %p125;
	mov.b32 	%r1823, %f6;
	add.s32 	%r1824, %r1823, -1059760811;
	and.b32  	%r1825, %r1824, -8388608;
	sub.s32 	%r1826, %r1823, %r1825;
	mov.b32 	%f8, %r1826;
	cvt.rn.f32.s32 	%f9, %r1825;
	fma.rn.f32 	%f10, %f9, 0f34000000, %f7;
	add.f32 	%f11, %f8, 0fBF800000;
	fma.rn.f32 	%f12, %f11, 0fBE055027, 0f3E1039F6;
	fma.rn.f32 	%f13, %f12, %f11, 0fBDF8CDCC;
	fma.rn.f32 	%f14, %f13, %f11, 0f3E0F2955;
	fma.rn.f32 	%f15, %f14, %f11, 0fBE2AD8B9;
	fma.rn.f32 	%f16, %f15, %f11, 0f3E4CED0B;
	fma.rn.f32 	%f17, %f16, %f11, 0fBE7FFF22;
	fma.rn.f32 	%f18, %f17, %f11, 0f3EAAAA78;
	fma.rn.f32 	%f19, %f18, %f11, 0fBF000000;
	mul.f32 	%f20, %f11, %f19;
	fma.rn.f32 	%f21, %f20, %f11, %f11;
	fma.rn.f32 	%f22, %f10, 0f3F317218, %f21;
	setp.gt.u32 	%p126, %r1823, 2139095039;
	fma.rn.f32 	%f23, %f6, 0f7F800000, 0f7F800000;
	selp.f32 	%f24, %f23, %f22, %p126;
	setp.eq.f32 	%p127, %f6, 0f00000000;
	mul.f32 	%f25, %f24, 0fC0000000;
	selp.f32 	%f26, 0f7F800000, %f25, %p127;
	sqrt.rn.f32 	%f27, %f26;
	sin.approx.f32 	%f28, %f4;
	mul.f32 	%f29, %f27, %f28;
	setp.eq.s32 	%p128, %r1804, 1;
	selp.b32 	%r1827, 5, 2, %p128;
	cvt.rn.f32.u32 	%f30, %r1827;
	cvta.to.global.u64 	%rd47, %rd17;
	mul.f32 	%f31, %f29, %f30;
	mul.wide.s32 	%rd48, %r1, 4;
	add.s64 	%rd49, %rd47, %rd48;
	st.global.f32 	[%rd49+8], %f31;
	ret;

}
	// .globl	_Z15synapse_currentIfEvPT_S1_i
.visible .entry _Z15synapse_currentIfEvPT_S1_i(
	.param .u64 .ptr .align 1 _Z15synapse_currentIfEvPT_S1_i_param_0,
	.param .u64 .ptr .align 1 _Z15synapse_currentIfEvPT_S1_i_param_1,
	.param .u32 _Z15synapse_currentIfEvPT_S1_i_param_2
)
{
	.reg .pred 	%p<10>;
	.reg .b32 	%r<39>;
	.reg .b32 	%f<55>;
	.reg .b64 	%rd<34>;

	ld.param.u64 	%rd8, [_Z15synapse_currentIfEvPT_S1_i_param_0];
	ld.param.u64 	%rd9, [_Z15synapse_currentIfEvPT_S1_i_param_1];
	ld.param.u32 	%r15, [_Z15synapse_currentIfEvPT_S1_i_param_2];
	cvta.to.global.u64 	%rd1, %rd8;
	cvta.to.global.u64 	%rd2, %rd9;
	setp.lt.s32 	%p1, %r15, 1;
	@%p1 bra 	$L__BB2_12;
	mov.u32 	%r17, %tid.x;
	mov.u32 	%r18, %ntid.x;
	mov.u32 	%r19, %ctaid.x;
	mad.lo.s32 	%r20, %r19, %r18, %r17;
	shl.b32 	%r21, %r20, 2;
	mul.lo.s32 	%r22, %r15, %r21;
	shr.s32 	%r1, %r22, 2;
	mul.wide.s32 	%rd10, %r21, 4;
	add.s64 	%rd3, %rd1, %rd10;
	ld.global.f32 	%f52, [%rd3+8];
	and.b32  	%r2, %r15, 7;
	setp.lt.u32 	%p2, %r15, 8;
	mov.b32 	%r37, 0;
	@%p2 bra 	$L__BB2_4;
	and.b32  	%r37, %r15, 2147483640;
	neg.s32 	%r35, %r37;
	add.s64 	%rd4, %rd2, 16;
	add.s64 	%rd33, %rd1, 76;
	mov.u32 	%r34, %r1;
$L__BB2_3:
	.pragma "nounroll";
	mul.wide.s32 	%rd11, %r34, 4;
	add.s64 	%rd12, %rd4, %rd11;
	ld.global.f32 	%f9, [%rd12+-16];
	ld.global.f32 	%f10, [%rd33+-64];
	fma.rn.f32 	%f11, %f9, %f10, %f52;
	st.global.f32 	[%rd3+8], %f11;
	ld.global.f32 	%f12, [%rd12+-12];
	ld.global.f32 	%f13, [%rd33+-48];
	fma.rn.f32 	%f14, %f12, %f13, %f11;
	st.global.f32 	[%rd3+8], %f14;
	ld.global.f32 	%f15, [%rd12+-8];
	ld.global.f32 	%f16, [%rd33+-32];
	fma.rn.f32 	%f17, %f15, %f16, %f14;
	st.global.f32 	[%rd3+8], %f17;
	ld.global.f32 	%f18, [%rd12+-4];
	ld.global.f32 	%f19, [%rd33+-16];
	fma.rn.f32 	%f20, %f18, %f19, %f17;
	st.global.f32 	[%rd3+8], %f20;
	ld.global.f32 	%f21, [%rd12];
	ld.global.f32 	%f22, [%rd33];
	fma.rn.f32 	%f23, %f21, %f22, %f20;
	st.global.f32 	[%rd3+8], %f23;
	ld.global.f32 	%f24, [%rd12+4];
	ld.global.f32 	%f25, [%rd33+16];
	fma.rn.f32 	%f26, %f24, %f25, %f23;
	st.global.f32 	[%rd3+8], %f26;
	ld.global.f32 	%f27, [%rd12+8];
	ld.global.f32 	%f28, [%rd33+32];
	fma.rn.f32 	%f29, %f27, %f28, %f26;
	st.global.f32 	[%rd3+8], %f29;
	ld.global.f32 	%f30, [%rd12+12];
	ld.global.f32 	%f31, [%rd33+48];
	fma.rn.f32 	%f52, %f30, %f31, %f29;
	st.global.f32 	[%rd3+8], %f52;
	add.s32 	%r35, %r35, 8;
	add.s32 	%r34, %r34, 8;
	add.s64 	%rd33, %rd33, 128;
	setp.ne.s32 	%p3, %r35, 0;
	@%p3 bra 	$L__BB2_3;
$L__BB2_4:
	setp.eq.s32 	%p4, %r2, 0;
	@%p4 bra 	$L__BB2_12;
	and.b32  	%r10, %r15, 3;
	setp.lt.u32 	%p5, %r2, 4;
	@%p5 bra 	$L__BB2_7;
	add.s32 	%r23, %r37, %r1;
	mul.wide.s32 	%rd13, %r23, 4;
	add.s64 	%rd14, %rd2, %rd13;
	ld.global.f32 	%f32, [%rd14];
	shl.b32 	%r24, %r37, 2;
	mul.wide.u32 	%rd15, %r24, 4;
	add.s64 	%rd16, %rd1, %rd15;
	ld.global.f32 	%f33, [%rd16+12];
	fma.rn.f32 	%f34, %f32, %f33, %f52;
	st.global.f32 	[%rd3+8], %f34;
	ld.global.f32 	%f35, [%rd14+4];
	add.s32 	%r25, %r24, 4;
	mul.wide.u32 	%rd17, %r25, 4;
	add.s64 	%rd18, %rd1, %rd17;
	ld.global.f32 	%f36, [%rd18+12];
	fma.rn.f32 	%f37, %f35, %f36, %f34;
	st.global.f32 	[%rd3+8], %f37;
	ld.global.f32 	%f38, [%rd14+8];
	add.s32 	%r26, %r24, 8;
	mul.wide.u32 	%rd19, %r26, 4;
	add.s64 	%rd20, %rd1, %rd19;
	ld.global.f32 	%f39, [%rd20+12];
	fma.rn.f32 	%f40, %f38, %f39, %f37;
	st.global.f32 	[%rd3+8], %f40;
	ld.global.f32 	%f41, [%rd14+12];
	add.s32 	%r27, %r24, 12;
	mul.wide.u32 	%rd21, %r27, 4;
	add.s64 	%rd22, %rd1, %rd21;
	ld.global.f32 	%f42, [%rd22+12];
	fma.rn.f32 	%f52, %f41, %f42, %f40;
	st.global.f32 	[%rd3+8], %f52;
	add.s32 	%r37, %r37, 4;
$L__BB2_7:
	setp.eq.s32 	%p6, %r10, 0;
	@%p6 bra 	$L__BB2_12;
	setp.eq.s32 	%p7, %r10, 1;
	@%p7 bra 	$L__BB2_10;
	add.s32 	%r28, %r37, %r1;
	mul.wide.s32 	%rd23, %r28, 4;
	add.s64 	%rd24, %rd2, %rd23;
	ld.global.f32 	%f43, [%rd24];
	shl.b32 	%r29, %r37, 2;
	mul.wide.u32 	%rd25, %r29, 4;
	add.s64 	%rd26, %rd1, %rd25;
	ld.global.f32 	%f44, [%rd26+12];
	fma.rn.f32 	%f45, %f43, %f44, %f52;
	st.global.f32 	[%rd3+8], %f45;
	ld.global.f32 	%f46, [%rd24+4];
	add.s32 	%r30, %r29, 4;
	mul.wide.u32 	%rd27, %r30, 4;
	add.s64 	%rd28, %rd1, %rd27;
	ld.global.f32 	%f47, [%rd28+12];
	fma.rn.f32 	%f52, %f46, %f47, %f45;
	st.global.f32 	[%rd3+8], %f52;
	add.s32 	%r37, %r37, 2;
$L__BB2_10:
	and.b32  	%r31, %r15, 1;
	setp.eq.b32 	%p8, %r31, 1;
	not.pred 	%p9, %p8;
	@%p9 bra 	$L__BB2_12;
	add.s32 	%r32, %r37, %r1;
	mul.wide.s32 	%rd29, %r32, 4;
	add.s64 	%rd30, %rd2, %rd29;
	ld.global.f32 	%f48, [%rd30];
	shl.b32 	%r33, %r37, 2;
	mul.wide.u32 	%rd31, %r33, 4;
	add.s64 	%rd32, %rd1, %rd31;
	ld.global.f32 	%f49, [%rd32+12];
	fma.rn.f32 	%f50, %f48, %f49, %f52;
	st.global.f32 	[%rd3+8], %f50;
$L__BB2_12:
	ret;

}


// ===== COMPILED SASS (sm_100) =====

	.target	sm_100

	.elftype	@"ET_EXEC"


//--------------------- .note.nv.tkinfo           --------------------------
	.section	.note.nv.tkinfo,"",@"SHT_NOTE"
	.sectionflags	@"SHF_NOTE_NV_TKINFO"
	.tkinfo
        /*0018*/ 	.word	0x00000002
        /*0030*/ 	.string	""
        /*0030*/ 	.string	"ptxas"
        /*0030*/ 	.string	"Cuda compilation tools, release 13.0, V13.0.88"
        /*0030*/ 	.string	"Build cuda_13.0.r13.0/compiler.36424714_0"
        /*0030*/ 	.string	"-arch sm_100 -m 64 "



//--------------------- .note.nv.cuinfo           --------------------------
	.section	.note.nv.cuinfo,"",@"SHT_NOTE"
	.sectionflags	@"SHF_NOTE_NV_CUINFO"
        /*0018*/ 	.short	0x0002
        /*001a*/ 	.short	0x0064
        /*001c*/ 	.short	0x0082
	.zero		2


//--------------------- .nv.info                  --------------------------
	.section	.nv.info,"",@"SHT_CUDA_INFO"
	.align	4


	//----- nvinfo : EIATTR_REGCOUNT
	.align		4
        /*0000*/ 	.byte	0x04, 0x2f
        /*0002*/ 	.short	(.L_10 - .L_9)
	.align		4
.L_9:
        /*0004*/ 	.word	index@(_Z13update_neuronIfEvPT_S1_)
        /*0008*/ 	.word	0x00000015


	//----- nvinfo : EIATTR_FRAME_SIZE
	.align		4
.L_10:
        /*000c*/ 	.byte	0x04, 0x11
        /*000e*/ 	.short	(.L_12 - .L_11)
	.align		4
.L_11:
        /*0010*/ 	.word	index@(_Z13update_neuronIfEvPT_S1_)
        /*0014*/ 	.word	0x00000000


	//----- nvinfo : EIATTR_REGCOUNT
	.align		4
.L_12:
        /*0018*/ 	.byte	0x04, 0x2f
        /*001a*/ 	.short	(.L_14 - .L_13)
	.align		4
.L_13:
        /*001c*/ 	.word	index@(_Z13noisy_currentIfEvPT_Piyy)
        /*0020*/ 	.word	0x0000001f


	//----- nvinfo : EIATTR_FRAME_SIZE
	.align		4
.L_14:
        /*0024*/ 	.byte	0x04, 0x11
        /*0026*/ 	.short	(.L_16 - .L_15)
	.align		4
.L_15:
        /*0028*/ 	.word	index@($__internal_0_$__cuda_sm20_sqrt_rn_f32_slowpath)
        /*002c*/ 	.word	0x00000030


	//----- nvinfo : EIATTR_FRAME_SIZE
	.align		4
.L_16:
        /*0030*/ 	.byte	0x04, 0x11
        /*0032*/ 	.short	(.L_18 - .L_17)
	.align		4
.L_17:
        /*0034*/ 	.word	index@(_Z13noisy_currentIfEvPT_Piyy)
        /*0038*/ 	.word	0x00000030


	//----- nvinfo : EIATTR_REGCOUNT
	.align		4
.L_18:
        /*003c*/ 	.byte	0x04, 0x2f
        /*003e*/ 	.short	(.L_20 - .L_19)
	.align		4
.L_19:
        /*0040*/ 	.word	index@(_Z15synapse_currentIfEvPT_S1_i)
        /*0044*/ 	.word	0x00000018


	//----- nvinfo : EIATTR_FRAME_SIZE
	.align		4
.L_20:
        /*0048*/ 	.byte	0x04, 0x11
        /*004a*/ 	.short	(.L_22 - .L_21)
	.align		4
.L_21:
        /*004c*/ 	.word	index@(_Z15synapse_currentIfEvPT_S1_i)
        /*0050*/ 	.word	0x00000000


	//----- nvinfo : EIATTR_MIN_STACK_SIZE
	.align		4
.L_22:
        /*0054*/ 	.byte	0x04, 0x12
        /*0056*/ 	.short	(.L_24 - .L_23)
	.align		4
.L_23:
        /*0058*/ 	.word	index@(_Z15synapse_currentIfEvPT_S1_i)
        /*005c*/ 	.word	0x00000000


	//----- nvinfo : EIATTR_MIN_STACK_SIZE
	.align		4
.L_24:
        /*0060*/ 	.byte	0x04, 0x12
        /*0062*/ 	.short	(.L_26 - .L_25)
	.align		4
.L_25:
        /*0064*/ 	.word	index@(_Z13noisy_currentIfEvPT_Piyy)
        /*0068*/ 	.word	0x00000030


	//----- nvinfo : EIATTR_MIN_STACK_SIZE
	.align		4
.L_26:
        /*006c*/ 	.byte	0x04, 0x12
        /*006e*/ 	.short	(.L_28 - .L_27)
	.align		4
.L_27:
        /*0070*/ 	.word	index@(_Z13update_neuronIfEvPT_S1_)
        /*0074*/ 	.word	0x00000000
.L_28:


//--------------------- .nv.compat                --------------------------
	.section	.nv.compat,"",@"SHT_CUDA_COMPAT_INFO"
	.align	4
        /*0000*/ 	.byte	0x02, 0x09, 0x00, 0x00, 0x02, 0x02, 0x01, 0x00, 0x02, 0x05, 0x05, 0x00, 0x03, 0x07, 0x01, 0x01
        /*0010*/ 	.byte	0x02, 0x03, 0x00, 0x00, 0x02, 0x06, 0x01, 0x00, 0x04, 0x0b, 0x08, 0x00, 0x01, 0x00, 0x00, 0x00
        /*0020*/ 	.byte	0x00, 0x00, 0x00, 0x00


//--------------------- .nv.info._Z15synapse_currentIfEvPT_S1_i --------------------------
	.section	.nv.info._Z15synapse_currentIfEvPT_S1_i,"",@"SHT_CUDA_INFO"
	.sectionflags	@""
	.align	4


	//----- nvinfo : EIATTR_CUDA_API_VERSION
	.align		4
        /*0000*/ 	.byte	0x04, 0x37
        /*0002*/ 	.short	(.L_30 - .L_29)
.L_29:
        /*0004*/ 	.word	0x00000082


	//----- nvinfo : EIATTR_KPARAM_INFO
	.align		4
.L_30:
        /*0008*/ 	.byte	0x04, 0x17
        /*000a*/ 	.short	(.L_32 - .L_31)
.L_31:
        /*000c*/ 	.word	0x00000000
        /*0010*/ 	.short	0x0002
        /*0012*/ 	.short	0x0010
        /*0014*/ 	.byte	0x00, 0xf0, 0x11, 0x00


	//----- nvinfo : EIATTR_KPARAM_INFO
	.align		4
.L_32:
        /*0018*/ 	.byte	0x04, 0x17
        /*001a*/ 	.short	(.L_34 - .L_33)
.L_33:
        /*001c*/ 	.word	0x00000000
        /*0020*/ 	.short	0x0001
        /*0022*/ 	.short	0x0008
        /*0024*/ 	.byte	0x00, 0xf5, 0x21, 0x00


	//----- nvinfo : EIATTR_KPARAM_INFO
	.align		4
.L_34:
        /*0028*/ 	.byte	0x04, 0x17
        /*002a*/ 	.short	(.L_36 - .L_35)
.L_35:
        /*002c*/ 	.word	0x00000000
        /*0030*/ 	.short	0x0000
        /*0032*/ 	.short	0x0000
        /*0034*/ 	.byte	0x00, 0xf5, 0x21, 0x00


	//----- nvinfo : EIATTR_SPARSE_MMA_MASK
	.align		4
.L_36:
        /*0038*/ 	.byte	0x03, 0x50
        /*003a*/ 	.short	0x0000


	//----- nvinfo : EIATTR_MAXREG_COUNT
	.align		4
        /*003c*/ 	.byte	0x03, 0x1b
        /*003e*/ 	.short	0x00ff


	//----- nvinfo : EIATTR_MERCURY_ISA_VERSION
	.align		4
        /*0040*/ 	.byte	0x03, 0x5f
        /*0042*/ 	.short	0x0101


	//----- nvinfo : EIATTR_VRC_CTA_INIT_COUNT
	.align		4
        /*0044*/ 	.byte	0x02, 0x4a
	.zero		1
	.zero		1


	//----- nvinfo : EIATTR_EXIT_INSTR_OFFSETS
	.align		4
        /*0048*/ 	.byte	0x04, 0x1c
        /*004a*/ 	.short	(.L_38 - .L_37)


	//   ....[0]....
.L_37:
        /*004c*/ 	.word	0x00000030


	//   ....[1]....
        /*0050*/ 	.word	0x00000490


	//   ....[2]....
        /*0054*/ 	.word	0x000006a0


	//   ....[3]....
        /*0058*/ 	.word	0x000007f0


	//   ....[4]....
        /*005c*/ 	.word	0x00000890


	//----- nvinfo : EIATTR_CBANK_PARAM_SIZE
	.align		4
.L_38:
        /*0060*/ 	.byte	0x03, 0x19
        /*0062*/ 	.short	0x0014


	//----- nvinfo : EIATTR_PARAM_CBANK
	.align		4
        /*0064*/ 	.byte	0x04, 0x0a
        /*0066*/ 	.short	(.L_40 - .L_39)
	.align		4
.L_39:
        /*0068*/ 	.word	index@(.nv.constant0._Z15synapse_currentIfEvPT_S1_i)
        /*006c*/ 	.short	0x0380
        /*006e*/ 	.short	0x0014


	//----- nvinfo : EIATTR_SW_WAR
	.align		4
.L_40:
        /*0070*/ 	.byte	0x04, 0x36
        /*0072*/ 	.short	(.L_42 - .L_41)
.L_41:
        /*0074*/ 	.word	0x00000008
.L_42:


//--------------------- .nv.info._Z13noisy_currentIfEvPT_Piyy --------------------------
	.section	.nv.info._Z13noisy_currentIfEvPT_Piyy,"",@"SHT_CUDA_INFO"
	.sectionflags	@""
	.align	4


	//----- nvinfo : EIATTR_CUDA_API_VERSION
	.align		4
        /*0000*/ 	.byte	0x04, 0x37
        /*0002*/ 	.short	(.L_44 - .L_43)
.L_43:
        /*0004*/ 	.word	0x00000082


	//----- nvinfo : EIATTR_KPARAM_INFO
	.align		4
.L_44:
        /*0008*/ 	.byte	0x04, 0x17
        /*000a*/ 	.short	(.L_46 - .L_45)
.L_45:
        /*000c*/ 	.word	0x00000000
        /*0010*/ 	.short	0x0003
        /*0012*/ 	.short	0x0018
        /*0014*/ 	.byte	0x00, 0xf0, 0x21, 0x00


	//----- nvinfo : EIATTR_KPARAM_INFO
	.align		4
.L_46:
        /*0018*/ 	.byte	0x04, 0x17
        /*001a*/ 	.short	(.L_48 - .L_47)
.L_47:
        /*001c*/ 	.word	0x00000000
        /*0020*/ 	.short	0x0002
        /*0022*/ 	.short	0x0010
        /*0024*/ 	.byte	0x00, 0xf0, 0x21, 0x00


	//----- nvinfo : EIATTR_KPARAM_INFO
	.align		4
.L_48:
        /*0028*/ 	.byte	0x04, 0x17
        /*002a*/ 	.short	(.L_50 - .L_49)
.L_49:
        /*002c*/ 	.word	0x00000000
        /*0030*/ 	.short	0x0001
        /*0032*/ 	.short	0x0008
        /*0034*/ 	.byte	0x00, 0xf5, 0x21, 0x00


	//----- nvinfo : EIATTR_KPARAM_INFO
	.align		4
.L_50:
        /*0038*/ 	.byte	0x04, 0x17
        /*003a*/ 	.short	(.L_52 - .L_51)
.L_51:
        /*003c*/ 	.word	0x00000000
        /*0040*/ 	.short	0x0000
        /*0042*/ 	.short	0x0000
        /*0044*/ 	.byte	0x00, 0xf5, 0x21, 0x00


	//----- nvinfo : EIATTR_SPARSE_MMA_MASK
	.align		4
.L_52:
        /*0048*/ 	.byte	0x03, 0x50
        /*004a*/ 	.short	0x0000


	//----- nvinfo : EIATTR_MAXREG_COUNT
	.align		4
        /*004c*/ 	.byte	0x03, 0x1b
        /*004e*/ 	.short	0x00ff


	//----- nvinfo : EIATTR_MERCURY_ISA_VERSION
	.align		4
        /*0050*/ 	.byte	0x03, 0x5f
        /*0052*/ 	.short	0x0101


	//----- nvinfo : EIATTR_VRC_CTA_INIT_COUNT
	.align		4
        /*0054*/ 	.byte	0x02, 0x4a
	.zero		1
	.zero		1


	//----- nvinfo : EIATTR_EXIT_INSTR_OFFSETS
	.align		4
        /*0058*/ 	.byte	0x04, 0x1c
        /*005a*/ 	.short	(.L_54 - .L_53)


	//   ....[0]....
.L_53:
        /*005c*/ 	.word	0x000051a0


	//----- nvinfo : EIATTR_CRS_STACK_SIZE
	.align		4
.L_54:
        /*0060*/ 	.byte	0x04, 0x1e
        /*0062*/ 	.short	(.L_56 - .L_55)
.L_55:
        /*0064*/ 	.word	0x00000000


	//----- nvinfo : EIATTR_CBANK_PARAM_SIZE
	.align		4
.L_56:
        /*0068*/ 	.byte	0x03, 0x19
        /*006a*/ 	.short	0x0020


	//----- nvinfo : EIATTR_PARAM_CBANK
	.align		4
        /*006c*/ 	.byte	0x04, 0x0a
        /*006e*/ 	.short	(.L_58 - .L_57)
	.align		4
.L_57:
        /*0070*/ 	.word	index@(.nv.constant0._Z13noisy_currentIfEvPT_Piyy)
        /*0074*/ 	.short	0x0380
        /*0076*/ 	.short	0x0020


	//----- nvinfo : EIATTR_SW_WAR
	.align		4
.L_58:
        /*0078*/ 	.byte	0x04, 0x36
        /*007a*/ 	.short	(.L_60 - .L_59)
.L_59:
        /*007c*/ 	.word	0x00000008
.L_60:


//--------------------- .nv.info._Z13update_neuronIfEvPT_S1_ --------------------------
	.section	.nv.info._Z13update_neuronIfEvPT_S1_,"",@"SHT_CUDA_INFO"
	.sectionflags	@""
	.align	4


	//----- nvinfo : EIATTR_CUDA_API_VERSION
	.align		4
        /*0000*/ 	.byte	0x04, 0x37
        /*0002*/ 	.short	(.L_62 - .L_61)
.L_61:
        /*0004*/ 	.word	0x00000082


	//----- nvinfo : EIATTR_KPARAM_INFO
	.align		4
.L_62:
        /*0008*/ 	.byte	0x04, 0x17
        /*000a*/ 	.short	(.L_64 - .L_63)
.L_63:
        /*000c*/ 	.word	0x00000000
        /*0010*/ 	.short	0x0001
        /*0012*/ 	.short	0x0008
        /*0014*/ 	.byte	0x00, 0xf5, 0x21, 0x00


	//----- nvinfo : EIATTR_KPARAM_INFO
	.align		4
.L_64:
        /*0018*/ 	.byte	0x04, 0x17
        /*001a*/ 	.short	(.L_66 - .L_65)
.L_65:
        /*001c*/ 	.word	0x00000000
        /*0020*/ 	.short	0x0000
        /*0022*/ 	.short	0x0000
        /*0024*/ 	.byte	0x00, 0xf5, 0x21, 0x00


	//----- nvinfo : EIATTR_SPARSE_MMA_MASK
	.align		4
.L_66:
        /*0028*/ 	.byte	0x03, 0x50
        /*002a*/ 	.short	0x0000


	//----- nvinfo : EIATTR_MAXREG_COUNT
	.align		4
        /*002c*/ 	.byte	0x03, 0x1b
        /*002e*/ 	.short	0x00ff


	//----- nvinfo : EIATTR_MERCURY_ISA_VERSION
	.align		4
        /*0030*/ 	.byte	0x03, 0x5f
        /*0032*/ 	.short	0x0101


	//----- nvinfo : EIATTR_VRC_CTA_INIT_COUNT
	.align		4
        /*0034*/ 	.byte	0x02, 0x4a
	.zero		1
	.zero		1


	//----- nvinfo : EIATTR_EXIT_INSTR_OFFSETS
	.align		4
        /*0038*/ 	.byte	0x04, 0x1c
        /*003a*/ 	.short	(.L_68 - .L_67)


	//   ....[0]....
.L_67:
        /*003c*/ 	.word	0x000002f0


	//   ....[1]....
        /*0040*/ 	.word	0x00000370


	//----- nvinfo : EIATTR_CBANK_PARAM_SIZE
	.align		4
.L_68:
        /*0044*/ 	.byte	0x03, 0x19
        /*0046*/ 	.short	0x0010


	//----- nvinfo : EIATTR_PARAM_CBANK
	.align		4
        /*0048*/ 	.byte	0x04, 0x0a
        /*004a*/ 	.short	(.L_70 - .L_69)
	.align		4
.L_69:
        /*004c*/ 	.word	index@(.nv.constant0._Z13update_neuronIfEvPT_S1_)
        /*0050*/ 	.short	0x0380
        /*0052*/ 	.short	0x0010


	//----- nvinfo : EIATTR_SW_WAR
	.align		4
.L_70:
        /*0054*/ 	.byte	0x04, 0x36
        /*0056*/ 	.short	(.L_72 - .L_71)
.L_71:
        /*0058*/ 	.word	0x00000008
.L_72:


//--------------------- .nv.callgraph             --------------------------
	.section	.nv.callgraph,"",@"SHT_CUDA_CALLGRAPH"
	.align	4
	.sectionentsize	8
	.align		4
        /*0000*/ 	.word	0x00000000
	.align		4
        /*0004*/ 	.word	0xffffffff
	.align		4
        /*0008*/ 	.word	0x00000000
	.align		4
        /*000c*/ 	.word	0xfffffffe
	.align		4
        /*0010*/ 	.word	0x00000000
	.align		4
        /*0014*/ 	.word	0xfffffffd
	.align		4
        /*0018*/ 	.word	0x00000000
	.align		4
        /*001c*/ 	.word	0xfffffffc


//--------------------- .nv.constant4             --------------------------
	.section	.nv.constant4,"a",@progbits
	.align	8
	.align		8
.nv.constant4:
        /*0000*/ 	.dword	precalc_xorwow_matrix
	.align		8
        /*0008*/ 	.dword	precalc_xorwow_offset_matrix
	.align		8
        /*0010*/ 	.dword	mrg32k3aM1
	.align		8
        /*0018*/ 	.dword	mrg32k3aM2
	.align		8
        /*0020*/ 	.dword	mrg32k3aM1SubSeq
	.align		8
        /*0028*/ 	.dword	mrg32k3aM2SubSeq
	.align		8
        /*0030*/ 	.dword	mrg32k3aM1Seq
	.align		8
        /*0038*/ 	.dword	mrg32k3aM2Seq


//--------------------- .nv.constant3             --------------------------
	.section	.nv.constant3,"a",@progbits
	.align	8
.nv.constant3:
	.type		__cr_lgamma_table,@object
	.size		__cr_lgamma_table,(.L_8 - __cr_lgamma_table)
__cr_lgamma_table:
        /*0000*/ 	.byte	0x00, 0x00, 0x00, 0x00, 0x00, 0x00, 0x00, 0x00, 0x00, 0x00, 0x00, 0x00, 0x00, 0x00, 0x00, 0x00
        /*0010*/ 	.byte	0xef, 0x39, 0xfa, 0xfe, 0x42, 0x2e, 0xe6, 0x3f, 0x02, 0x20, 0x2a, 0xfa, 0x0b, 0xab, 0xfc, 0x3f
        /*0020*/ 	.byte	0xf9, 0x2c, 0x92, 0x7c, 0xa7, 0x6c, 0x09, 0x40, 0xc9, 0x79, 0x44, 0x3c, 0x64, 0x26, 0x13, 0x40
        /*0030*/ 	.byte	0xca, 0x01, 0xcf, 0x3a, 0x27, 0x51, 0x1a, 0x40, 0x30, 0xcc, 0x2d, 0xf3, 0xe1, 0x0c, 0x21, 0x40
        /*0040*/ 	.byte	0x0d, 0xb7, 0xfc, 0x82, 0x8e, 0x35, 0x25, 0x40
.L_8:


//--------------------- .text._Z15synapse_currentIfEvPT_S1_i --------------------------
	.section	.text._Z15synapse_currentIfEvPT_S1_i,"ax",@progbits
	.align	128
        .global         _Z15synapse_currentIfEvPT_S1_i
        .type           _Z15synapse_currentIfEvPT_S1_i,@function
        .size           _Z15synapse_currentIfEvPT_S1_i,(.L_x_32 - _Z15synapse_currentIfEvPT_S1_i)
        .other          _Z15synapse_currentIfEvPT_S1_i,@"STO_CUDA_ENTRY STV_DEFAULT"
_Z15synapse_currentIfEvPT_S1_i:
.text._Z15synapse_currentIfEvPT_S1_i:
[----:B------:R-:W-:Y:S08]  /*0000*/  LDC R1, c[0x0][0x37c] ;  /* 0x0000df00ff017b82 */ /* 0x000ff00000000800 */
[----:B------:R-:W0:Y:S02]  /*0010*/  LDC R6, c[0x0][0x390] ;  /* 0x0000e400ff067b82 */ /* 0x000e240000000800 */
[----:B0-----:R-:W-:-:S13]  /*0020*/  ISETP.GE.AND P0, PT, R6, 0x1, PT ;  /* 0x000000010600780c */ /* 0x001fda0003f06270 */
[----:B------:R-:W-:Y:S05]  /*0030*/  @!P0 EXIT ;  /* 0x000000000000894d */ /* 0x000fea0003800000 */
[----:B------:R-:W0:Y:S01]  /*0040*/  S2R R0, SR_TID.X ;  /* 0x0000000000007919 */ /* 0x000e220000002100 */
[----:B------:R-:W0:Y:S01]  /*0050*/  LDCU UR4, c[0x0][0x360] ;  /* 0x00006c00ff0477ac */ /* 0x000e220008000800 */
[----:B------:R-:W1:Y:S01]  /*0060*/  LDC.64 R2, c[0x0][0x380] ;  /* 0x0000e000ff027b82 */ /* 0x000e620000000a00 */
[C---:B------:R-:W-:Y:S01]  /*0070*/  ISETP.GE.U32.AND P1, PT, R6.reuse, 0x8, PT ;  /* 0x000000080600780c */ /* 0x040fe20003f26070 */
[----:B------:R-:W0:Y:S01]  /*0080*/  S2R R5, SR_CTAID.X ;  /* 0x0000000000057919 */ /* 0x000e220000002500 */
[----:B------:R-:W2:Y:S01]  /*0090*/  LDCU.64 UR8, c[0x0][0x358] ;  /* 0x00006b00ff0877ac */ /* 0x000ea20008000a00 */
[----:B------:R-:W-:-:S04]  /*00a0*/  LOP3.LUT R18, R6, 0x7, RZ, 0xc0, !PT ;  /* 0x0000000706127812 */ /* 0x000fc800078ec0ff */
[----:B------:R-:W-:Y:S01]  /*00b0*/  ISETP.NE.AND P0, PT, R18, RZ, PT ;  /* 0x000000ff1200720c */ /* 0x000fe20003f05270 */
[----:B0-----:R-:W-:-:S05]  /*00c0*/  IMAD R0, R5, UR4, R0 ;  /* 0x0000000405007c24 */ /* 0x001fca000f8e0200 */
[----:B------:R-:W-:Y:S01]  /*00d0*/  SHF.L.U32 R5, R0, 0x2, RZ ;  /* 0x0000000200057819 */ /* 0x000fe200000006ff */
[----:B------:R-:W-:-:S04]  /*00e0*/  HFMA2 R0, -RZ, RZ, 0, 0 ;  /* 0x00000000ff007431 */ /* 0x000fc800000001ff */
[C---:B------:R-:W-:Y:S02]  /*00f0*/  IMAD R7, R5.reuse, R6, RZ ;  /* 0x0000000605077224 */ /* 0x040fe400078e02ff */
[----:B-1----:R-:W-:-:S03]  /*0100*/  IMAD.WIDE R4, R5, 0x4, R2 ;  /* 0x0000000405047825 */ /* 0x002fc600078e0202 */
[----:B------:R-:W-:Y:S02]  /*0110*/  SHF.R.S32.HI R7, RZ, 0x2, R7 ;  /* 0x00000002ff077819 */ /* 0x000fe40000011407 */
[----:B--2---:R0:W5:Y:S01]  /*0120*/  LDG.E R9, desc[UR8][R4.64+0x8] ;  /* 0x0000080804097981 */ /* 0x004162000c1e1900 */
[----:B------:R-:W-:Y:S05]  /*0130*/  @!P1 BRA `(.L_x_0) ;  /* 0x0000000000d49947 */ /* 0x000fea0003800000 */
[----:B------:R-:W1:Y:S01]  /*0140*/  LDCU.128 UR4, c[0x0][0x380] ;  /* 0x00007000ff0477ac */ /* 0x000e620008000c00 */
[----:B------:R-:W-:Y:S02]  /*0150*/  LOP3.LUT R0, R6, 0x7ffffff8, RZ, 0xc0, !PT ;  /* 0x7ffffff806007812 */ /* 0x000fe400078ec0ff */
[----:B------:R-:W-:Y:S02]  /*0160*/  MOV R14, R7 ;  /* 0x00000007000e7202 */ /* 0x000fe40000000f00 */
[----:B------:R-:W-:Y:S01]  /*0170*/  IADD3 R8, PT, PT, -R0, RZ, RZ ;  /* 0x000000ff00087210 */ /* 0x000fe20007ffe1ff */
[----:B-1----:R-:W-:Y:S02]  /*0180*/  UIADD3 UR4, UP1, UPT, UR4, 0x4c, URZ ;  /* 0x0000004c04047890 */ /* 0x002fe4000ff3e0ff */
[----:B------:R-:W-:Y:S02]  /*0190*/  UIADD3 UR6, UP0, UPT, UR6, 0x10, URZ ;  /* 0x0000001006067890 */ /* 0x000fe4000ff1e0ff */
[----:B------:R-:W-:-:S02]  /*01a0*/  UIADD3.X UR5, UPT, UPT, URZ, UR5, URZ, UP1, !UPT ;  /* 0x00000005ff057290 */ /* 0x000fc40008ffe4ff */
[----:B------:R-:W-:Y:S01]  /*01b0*/  IMAD.U32 R15, RZ, RZ, UR4 ;  /* 0x00000004ff0f7e24 */ /* 0x000fe2000f8e00ff */
[----:B------:R-:W-:-:S03]  /*01c0*/  UIADD3.X UR7, UPT, UPT, URZ, UR7, URZ, UP0, !UPT ;  /* 0x00000007ff077290 */ /* 0x000fc600087fe4ff */
[----:B------:R-:W-:-:S09]  /*01d0*/  MOV R16, UR5 ;  /* 0x0000000500107c02 */ /* 0x000fd20008000f00 */
.L_x_1:
[----:B------:R-:W-:Y:S01]  /*01e0*/  MOV R12, UR6 ;  /* 0x00000006000c7c02 */ /* 0x000fe20008000f00 */
[----:B------:R-:W-:Y:S01]  /*01f0*/  IMAD.MOV.U32 R10, RZ, RZ, R15 ;  /* 0x000000ffff0a7224 */ /* 0x000fe200078e000f */
[----:B------:R-:W-:Y:S02]  /*0200*/  MOV R13, UR7 ;  /* 0x00000007000d7c02 */ /* 0x000fe40008000f00 */
[----:B------:R-:W-:Y:S01]  /*0210*/  MOV R11, R16 ;  /* 0x00000010000b7202 */ /* 0x000fe20000000f00 */
[----:B------:R-:W-:-:S04]  /*0220*/  IMAD.WIDE R12, R14, 0x4, R12 ;  /* 0x000000040e0c7825 */ /* 0x000fc800078e020c */
[----:B--2---:R-:W2:Y:S04]  /*0230*/  LDG.E R15, desc[UR8][R10.64+-0x40] ;  /* 0xffffc0080a0f7981 */ /* 0x004ea8000c1e1900 */
[----:B------:R-:W2:Y:S02]  /*0240*/  LDG.E R16, desc[UR8][R12.64+-0x10] ;  /* 0xfffff0080c107981 */ /* 0x000ea4000c1e1900 */
[----:B--2--5:R-:W-:-:S05]  /*0250*/  FFMA R15, R16, R15, R9 ;  /* 0x0000000f100f7223 */ /* 0x024fca0000000009 */
[----:B------:R1:W-:Y:S04]  /*0260*/  STG.E desc[UR8][R4.64+0x8], R15 ;  /* 0x0000080f04007986 */ /* 0x0003e8000c101908 */
[----:B------:R-:W2:Y:S04]  /*0270*/  LDG.E R16, desc[UR8][R12.64+-0xc] ;  /* 0xfffff4080c107981 */ /* 0x000ea8000c1e1900 */
[----:B------:R-:W2:Y:S02]  /*0280*/  LDG.E R9, desc[UR8][R10.64+-0x30] ;  /* 0xffffd0080a097981 */ /* 0x000ea4000c1e1900 */
[----:B--2---:R-:W-:-:S05]  /*0290*/  FFMA R9, R16, R9, R15 ;  /* 0x0000000910097223 */ /* 0x004fca000000000f */
[----:B------:R2:W-:Y:S04]  /*02a0*/  STG.E desc[UR8][R4.64+0x8], R9 ;  /* 0x0000080904007986 */ /* 0x0005e8000c101908 */
[----:B------:R-:W3:Y:S04]  /*02b0*/  LDG.E R16, desc[UR8][R12.64+-0x8] ;  /* 0xfffff8080c107981 */ /* 0x000ee8000c1e1900 */
[----:B------:R-:W3:Y:S02]  /*02c0*/  LDG.E R17, desc[UR8][R10.64+-0x20] ;  /* 0xffffe0080a117981 */ /* 0x000ee4000c1e1900 */
[----:B---3--:R-:W-:-:S05]  /*02d0*/  FFMA R17, R16, R17, R9 ;  /* 0x0000001110117223 */ /* 0x008fca0000000009 */
[----:B------:R3:W-:Y:S04]  /*02e0*/  STG.E desc[UR8][R4.64+0x8], R17 ;  /* 0x0000081104007986 */ /* 0x0007e8000c101908 */
[----:B------:R-:W4:Y:S04]  /*02f0*/  LDG.E R16, desc[UR8][R12.64+-0x4] ;  /* 0xfffffc080c107981 */ /* 0x000f28000c1e1900 */
[----:B------:R-:W4:Y:S02]  /*0300*/  LDG.E R19, desc[UR8][R10.64+-0x10] ;  /* 0xfffff0080a137981 */ /* 0x000f24000c1e1900 */
[----:B----4-:R-:W-:-:S05]  /*0310*/  FFMA R19, R16, R19, R17 ;  /* 0x0000001310137223 */ /* 0x010fca0000000011 */
[----:B------:R4:W-:Y:S04]  /*0320*/  STG.E desc[UR8][R4.64+0x8], R19 ;  /* 0x0000081304007986 */ /* 0x0009e8000c101908 */
[----:B------:R-:W2:Y:S04]  /*0330*/  LDG.E R16, desc[UR8][R12.64] ;  /* 0x000000080c107981 */ /* 0x000ea8000c1e1900 */
[----:B-1----:R-:W2:Y:S02]  /*0340*/  LDG.E R15, desc[UR8][R10.64] ;  /* 0x000000080a0f7981 */ /* 0x002ea4000c1e1900 */
[----:B--2---:R-:W-:-:S05]  /*0350*/  FFMA R15, R16, R15, R19 ;  /* 0x0000000f100f7223 */ /* 0x004fca0000000013 */
[----:B------:R1:W-:Y:S04]  /*0360*/  STG.E desc[UR8][R4.64+0x8], R15 ;  /* 0x0000080f04007986 */ /* 0x0003e8000c101908 */
[----:B------:R-:W3:Y:S04]  /*0370*/  LDG.E R16, desc[UR8][R12.64+0x4] ;  /* 0x000004080c107981 */ /* 0x000ee8000c1e1900 */
[----:B------:R-:W3:Y:S02]  /*0380*/  LDG.E R9, desc[UR8][R10.64+0x10] ;  /* 0x000010080a097981 */ /* 0x000ee4000c1e1900 */
[----:B---3--:R-:W-:-:S05]  /*0390*/  FFMA R17, R16, R9, R15 ;  /* 0x0000000910117223 */ /* 0x008fca000000000f */
[----:B------:R2:W-:Y:S04]  /*03a0*/  STG.E desc[UR8][R4.64+0x8], R17 ;  /* 0x0000081104007986 */ /* 0x0005e8000c101908 */
[----:B------:R-:W4:Y:S04]  /*03b0*/  LDG.E R16, desc[UR8][R12.64+0x8] ;  /* 0x000008080c107981 */ /* 0x000f28000c1e1900 */
[----:B------:R-:W4:Y:S01]  /*03c0*/  LDG.E R9, desc[UR8][R10.64+0x20] ;  /* 0x000020080a097981 */ /* 0x000f22000c1e1900 */
[----:B------:R-:W-:Y:S01]  /*03d0*/  IADD3 R8, PT, PT, R8, 0x8, RZ ;  /* 0x0000000808087810 */ /* 0x000fe20007ffe0ff */
[----:B----4-:R-:W-:-:S05]  /*03e0*/  FFMA R19, R16, R9, R17 ;  /* 0x0000000910137223 */ /* 0x010fca0000000011 */
[----:B------:R2:W-:Y:S04]  /*03f0*/  STG.E desc[UR8][R4.64+0x8], R19 ;  /* 0x0000081304007986 */ /* 0x0005e8000c101908 */
[----:B------:R-:W3:Y:S04]  /*0400*/  LDG.E R16, desc[UR8][R12.64+0xc] ;  /* 0x00000c080c107981 */ /* 0x000ee8000c1e1900 */
[----:B------:R-:W3:Y:S01]  /*0410*/  LDG.E R9, desc[UR8][R10.64+0x30] ;  /* 0x000030080a097981 */ /* 0x000ee2000c1e1900 */
[----:B------:R-:W-:Y:S01]  /*0420*/  ISETP.NE.AND P1, PT, R8, RZ, PT ;  /* 0x000000ff0800720c */ /* 0x000fe20003f25270 */
[----:B------:R-:W-:Y:S01]  /*0430*/  VIADD R14, R14, 0x8 ;  /* 0x000000080e0e7836 */ /* 0x000fe20000000000 */
[----:B-1----:R-:W-:Y:S01]  /*0440*/  IADD3 R15, P2, PT, R10, 0x80, RZ ;  /* 0x000000800a0f7810 */ /* 0x002fe20007f5e0ff */
[----:B---3--:R-:W-:-:S03]  /*0450*/  FFMA R9, R16, R9, R19 ;  /* 0x0000000910097223 */ /* 0x008fc60000000013 */
[----:B------:R-:W-:Y:S02]  /*0460*/  IADD3.X R16, PT, PT, RZ, R11, RZ, P2, !PT ;  /* 0x0000000bff107210 */ /* 0x000fe400017fe4ff */
[----:B------:R2:W-:Y:S05]  /*0470*/  STG.E desc[UR8][R4.64+0x8], R9 ;  /* 0x0000080904007986 */ /* 0x0005ea000c101908 */
[----:B------:R-:W-:Y:S05]  /*0480*/  @P1 BRA `(.L_x_1) ;  /* 0xfffffffc00541947 */ /* 0x000fea000383ffff */
.L_x_0:
[----:B------:R-:W-:Y:S05]  /*0490*/  @!P0 EXIT ;  /* 0x000000000000894d */ /* 0x000fea0003800000 */
[----:B------:R-:W-:Y:S02]  /*04a0*/  ISETP.GE.U32.AND P0, PT, R18, 0x4, PT ;  /* 0x000000041200780c */ /* 0x000fe40003f06070 */
[----:B------:R-:W-:-:S04]  /*04b0*/  LOP3.LUT R20, R6, 0x3, RZ, 0xc0, !PT ;  /* 0x0000000306147812 */ /* 0x000fc800078ec0ff */
[----:B------:R-:W-:-:S07]  /*04c0*/  ISETP.NE.AND P1, PT, R20, RZ, PT ;  /* 0x000000ff1400720c */ /* 0x000fce0003f25270 */
[----:B------:R-:W-:Y:S06]  /*04d0*/  @!P0 BRA `(.L_x_2) ;  /* 0x0000000000708947 */ /* 0x000fec0003800000 */
[----:B------:R-:W1:Y:S01]  /*04e0*/  LDC.64 R10, c[0x0][0x388] ;  /* 0x0000e200ff0a7b82 */ /* 0x000e620000000a00 */
[----:B------:R-:W-:Y:S02]  /*04f0*/  SHF.L.U32 R13, R0, 0x2, RZ ;  /* 0x00000002000d7819 */ /* 0x000fe400000006ff */
[----:B--2---:R-:W-:-:S03]  /*0500*/  IADD3 R17, PT, PT, R7, R0, RZ ;  /* 0x0000000007117210 */ /* 0x004fc60007ffe0ff */
[----:B------:R-:W-:-:S06]  /*0510*/  IMAD.WIDE.U32 R14, R13, 0x4, R2 ;  /* 0x000000040d0e7825 */ /* 0x000fcc00078e0002 */
[----:B------:R-:W2:Y:S01]  /*0520*/  LDG.E R14, desc[UR8][R14.64+0xc] ;  /* 0x00000c080e0e7981 */ /* 0x000ea2000c1e1900 */
[----:B-1----:R-:W-:-:S05]  /*0530*/  IMAD.WIDE R10, R17, 0x4, R10 ;  /* 0x00000004110a7825 */ /* 0x002fca00078e020a */
[----:B------:R-:W2:Y:S01]  /*0540*/  LDG.E R8, desc[UR8][R10.64] ;  /* 0x000000080a087981 */ /* 0x000ea2000c1e1900 */
[----:B------:R-:W-:Y:S01]  /*0550*/  IADD3 R17, PT, PT, R13, 0x4, RZ ;  /* 0x000000040d117810 */ /* 0x000fe20007ffe0ff */
[----:B--2--5:R-:W-:-:S04]  /*0560*/  FFMA R19, R8, R14, R9 ;  /* 0x0000000e08137223 */ /* 0x024fc80000000009 */
[----:B------:R-:W-:Y:S01]  /*0570*/  IMAD.WIDE.U32 R8, R17, 0x4, R2 ;  /* 0x0000000411087825 */ /* 0x000fe200078e0002 */
[----:B------:R1:W-:Y:S05]  /*0580*/  STG.E desc[UR8][R4.64+0x8], R19 ;  /* 0x0000081304007986 */ /* 0x0003ea000c101908 */
[----:B------:R-:W2:Y:S04]  /*0590*/  LDG.E R8, desc[UR8][R8.64+0xc] ;  /* 0x00000c0808087981 */ /* 0x000ea8000c1e1900 */
[----:B------:R-:W2:Y:S01]  /*05a0*/  LDG.E R12, desc[UR8][R10.64+0x4] ;  /* 0x000004080a0c7981 */ /* 0x000ea2000c1e1900 */
[----:B------:R-:W-:-:S04]  /*05b0*/  VIADD R17, R13, 0x8 ;  /* 0x000000080d117836 */ /* 0x000fc80000000000 */
[----:B------:R-:W-:-:S04]  /*05c0*/  IMAD.WIDE.U32 R16, R17, 0x4, R2 ;  /* 0x0000000411107825 */ /* 0x000fc800078e0002 */
[----:B--2---:R-:W-:-:S05]  /*05d0*/  FFMA R21, R12, R8, R19 ;  /* 0x000000080c157223 */ /* 0x004fca0000000013 */
[----:B------:R1:W-:Y:S04]  /*05e0*/  STG.E desc[UR8][R4.64+0x8], R21 ;  /* 0x0000081504007986 */ /* 0x0003e8000c101908 */
[----:B------:R-:W2:Y:S04]  /*05f0*/  LDG.E R16, desc[UR8][R16.64+0xc] ;  /* 0x00000c0810107981 */ /* 0x000ea8000c1e1900 */
[----:B------:R-:W2:Y:S01]  /*0600*/  LDG.E R12, desc[UR8][R10.64+0x8] ;  /* 0x000008080a0c7981 */ /* 0x000ea2000c1e1900 */
[----:B------:R-:W-:Y:S01]  /*0610*/  IADD3 R13, PT, PT, R13, 0xc, RZ ;  /* 0x0000000c0d0d7810 */ /* 0x000fe20007ffe0ff */
[----:B--2---:R-:W-:-:S04]  /*0620*/  FFMA R15, R12, R16, R21 ;  /* 0x000000100c0f7223 */ /* 0x004fc80000000015 */
[----:B------:R-:W-:Y:S01]  /*0630*/  IMAD.WIDE.U32 R12, R13, 0x4, R2 ;  /* 0x000000040d0c7825 */ /* 0x000fe200078e0002 */
[----:B------:R1:W-:Y:S04]  /*0640*/  STG.E desc[UR8][R4.64+0x8], R15 ;  /* 0x0000080f04007986 */ /* 0x0003e8000c101908 */
[----:B------:R-:W2:Y:S04]  /*0650*/  LDG.E R8, desc[UR8][R10.64+0xc] ;  /* 0x00000c080a087981 */ /* 0x000ea8000c1e1900 */
[----:B------:R-:W2:Y:S01]  /*0660*/  LDG.E R12, desc[UR8][R12.64+0xc] ;  /* 0x00000c080c0c7981 */ /* 0x000ea2000c1e1900 */
[----:B------:R-:W-:Y:S01]  /*0670*/  IADD3 R0, PT, PT, R0, 0x4, RZ ;  /* 0x0000000400007810 */ /* 0x000fe20007ffe0ff */
[----:B--2---:R-:W-:-:S05]  /*0680*/  FFMA R9, R8, R12, R15 ;  /* 0x0000000c08097223 */ /* 0x004fca000000000f */
[----:B------:R1:W-:Y:S02]  /*0690*/  STG.E desc[UR8][R4.64+0x8], R9 ;  /* 0x0000080904007986 */ /* 0x0003e4000c101908 */
.L_x_2:
[----:B------:R-:W-:Y:S05]  /*06a0*/  @!P1 EXIT ;  /* 0x000000000000994d */ /* 0x000fea0003800000 */
[----:B------:R-:W-:Y:S02]  /*06b0*/  ISETP.NE.AND P0, PT, R20, 0x1, PT ;  /* 0x000000011400780c */ /* 0x000fe40003f05270 */
[----:B------:R-:W-:-:S04]  /*06c0*/  LOP3.LUT R6, R6, 0x1, RZ, 0xc0, !PT ;  /* 0x0000000106067812 */ /* 0x000fc800078ec0ff */
[----:B------:R-:W-:-:S07]  /*06d0*/  ISETP.NE.U32.AND P1, PT, R6, 0x1, PT ;  /* 0x000000010600780c */ /* 0x000fce0003f25070 */
[----:B------:R-:W-:Y:S06]  /*06e0*/  @!P0 BRA `(.L_x_3) ;  /* 0x0000000000408947 */ /* 0x000fec0003800000 */
[----:B------:R-:W3:Y:S01]  /*06f0*/  LDC.64 R10, c[0x0][0x388] ;  /* 0x0000e200ff0a7b82 */ /* 0x000ee20000000a00 */
[----:B--2---:R-:W-:Y:S01]  /*0700*/  SHF.L.U32 R17, R0, 0x2, RZ ;  /* 0x0000000200117819 */ /* 0x004fe200000006ff */
[----:B-1----:R-:W-:-:S04]  /*0710*/  IMAD.IADD R15, R7, 0x1, R0 ;  /* 0x00000001070f7824 */ /* 0x002fc800078e0200 */
[----:B------:R-:W-:-:S06]  /*0720*/  IMAD.WIDE.U32 R12, R17, 0x4, R2 ;  /* 0x00000004110c7825 */ /* 0x000fcc00078e0002 */
[----:B------:R-:W2:Y:S01]  /*0730*/  LDG.E R12, desc[UR8][R12.64+0xc] ;  /* 0x00000c080c0c7981 */ /* 0x000ea2000c1e1900 */
[----:B---3--:R-:W-:-:S05]  /*0740*/  IMAD.WIDE R10, R15, 0x4, R10 ;  /* 0x000000040f0a7825 */ /* 0x008fca00078e020a */
[----:B------:R-:W2:Y:S01]  /*0750*/  LDG.E R6, desc[UR8][R10.64] ;  /* 0x000000080a067981 */ /* 0x000ea2000c1e1900 */
[----:B------:R-:W-:-:S05]  /*0760*/  IADD3 R15, PT, PT, R17, 0x4, RZ ;  /* 0x00000004110f7810 */ /* 0x000fca0007ffe0ff */
[----:B------:R-:W-:-:S04]  /*0770*/  IMAD.WIDE.U32 R14, R15, 0x4, R2 ;  /* 0x000000040f0e7825 */ /* 0x000fc800078e0002 */
[----:B--2--5:R-:W-:-:S05]  /*0780*/  FFMA R17, R6, R12, R9 ;  /* 0x0000000c06117223 */ /* 0x024fca0000000009 */
[----:B------:R3:W-:Y:S04]  /*0790*/  STG.E desc[UR8][R4.64+0x8], R17 ;  /* 0x0000081104007986 */ /* 0x0007e8000c101908 */
[----:B------:R-:W2:Y:S04]  /*07a0*/  LDG.E R6, desc[UR8][R10.64+0x4] ;  /* 0x000004080a067981 */ /* 0x000ea8000c1e1900 */
[----:B------:R-:W2:Y:S01]  /*07b0*/  LDG.E R14, desc[UR8][R14.64+0xc] ;  /* 0x00000c080e0e7981 */ /* 0x000ea2000c1e1900 */
[----:B------:R-:W-:Y:S01]  /*07c0*/  IADD3 R0, PT, PT, R0, 0x2, RZ ;  /* 0x0000000200007810 */ /* 0x000fe20007ffe0ff */
[----:B--2---:R-:W-:-:S05]  /*07d0*/  FFMA R9, R6, R14, R17 ;  /* 0x0000000e06097223 */ /* 0x004fca0000000011 */
[----:B------:R3:W-:Y:S02]  /*07e0*/  STG.E desc[UR8][R4.64+0x8], R9 ;  /* 0x0000080904007986 */ /* 0x0007e4000c101908 */
.L_x_3:
[----:B------:R-:W-:Y:S05]  /*07f0*/  @P1 EXIT ;  /* 0x000000000000194d */ /* 0x000fea0003800000 */
[----:B------:R-:W4:Y:S01]  /*0800*/  LDC.64 R10, c[0x0][0x388] ;  /* 0x0000e200ff0a7b82 */ /* 0x000f220000000a00 */
[----:B-1----:R-:W-:Y:S02]  /*0810*/  SHF.L.U32 R15, R0, 0x2, RZ ;  /* 0x00000002000f7819 */ /* 0x002fe400000006ff */
[----:B------:R-:W-:-:S03]  /*0820*/  IADD3 R13, PT, PT, R7, R0, RZ ;  /* 0x00000000070d7210 */ /* 0x000fc60007ffe0ff */
[----:B------:R-:W-:-:S06]  /*0830*/  IMAD.WIDE.U32 R6, R15, 0x4, R2 ;  /* 0x000000040f067825 */ /* 0x000fcc00078e0002 */
[----:B------:R-:W2:Y:S01]  /*0840*/  LDG.E R6, desc[UR8][R6.64+0xc] ;  /* 0x00000c0806067981 */ /* 0x000ea2000c1e1900 */
[----:B----4-:R-:W-:-:S06]  /*0850*/  IMAD.WIDE R2, R13, 0x4, R10 ;  /* 0x000000040d027825 */ /* 0x010fcc00078e020a */
[----:B------:R-:W2:Y:S02]  /*0860*/  LDG.E R2, desc[UR8][R2.64] ;  /* 0x0000000802027981 */ /* 0x000ea4000c1e1900 */
[----:B--23-5:R-:W-:-:S05]  /*0870*/  FFMA R9, R2, R6, R9 ;  /* 0x0000000602097223 */ /* 0x02cfca0000000009 */
[----:B------:R-:W-:Y:S01]  /*0880*/  STG.E desc[UR8][R4.64+0x8], R9 ;  /* 0x0000080904007986 */ /* 0x000fe2000c101908 */
[----:B------:R-:W-:Y:S05]  /*0890*/  EXIT ;  /* 0x000000000000794d */ /* 0x000fea0003800000 */
.L_x_4:
[----:B------:R-:W-:-:S00]  /*08a0*/  BRA `(.L_x_4) ;  /* 0xfffffffc00fc7947 */ /* 0x000fc0000383ffff */
[----:B------:R-:W-:-:S00]  /*08b0*/  NOP ;  /* 0x0000000000007918 */ /* 0x000fc00000000000 */
        /* <DEDUP_REMOVED lines=12> */
.L_x_32:


//--------------------- .text._Z13noisy_currentIfEvPT_Piyy --------------------------
	.section	.text._Z13noisy_currentIfEvPT_Piyy,"ax",@progbits
	.align	128
        .global         _Z13noisy_currentIfEvPT_Piyy
        .type           _Z13noisy_currentIfEvPT_Piyy,@function
        .size           _Z13noisy_currentIfEvPT_Piyy,(.L_x_31 - _Z13noisy_currentIfEvPT_Piyy)
        .other          _Z13noisy_currentIfEvPT_Piyy,@"STO_CUDA_ENTRY STV_DEFAULT"
_Z13noisy_currentIfEvPT_Piyy:
.text._Z13noisy_currentIfEvPT_Piyy:
[----:B------:R-:W0:Y:S08]  /*0000*/  LDC R1, c[0x0][0x37c] ;  /* 0x0000df00ff017b82 */ /* 0x000e300000000800 */
[----:B------:R-:W1:Y:S01]  /*0010*/  LDC.64 R2, c[0x0][0x390] ;  /* 0x0000e400ff027b82 */ /* 0x000e620000000a00 */
[----:B------:R-:W2:Y:S01]  /*0020*/  S2R R11, SR_TID.X ;  /* 0x00000000000b7919 */ /* 0x000ea20000002100 */
[----:B0-----:R-:W-:Y:S01]  /*0030*/  VIADD R1, R1, 0xffffffd0 ;  /* 0xffffffd001017836 */ /* 0x001fe20000000000 */
[----:B------:R-:W0:Y:S01]  /*0040*/  LDCU.64 UR8, c[0x0][0x358] ;  /* 0x00006b00ff0877ac */ /* 0x000e220008000a00 */
[----:B------:R-:W-:Y:S04]  /*0050*/  BSSY.RECONVERGENT B0, `(.L_x_5) ;  /* 0x0000267000007945 */ /* 0x000fe80003800200 */
[----:B------:R-:W2:Y:S08]  /*0060*/  S2UR UR4, SR_CTAID.X ;  /* 0x00000000000479c3 */ /* 0x000eb00000002500 */
[----:B------:R-:W2:Y:S01]  /*0070*/  LDC R4, c[0x0][0x360] ;  /* 0x0000d800ff047b82 */ /* 0x000ea20000000800 */
[----:B-1----:R-:W-:-:S02]  /*0080*/  LOP3.LUT R0, R2, 0xaad26b49, RZ, 0x3c, !PT ;  /* 0xaad26b4902007812 */ /* 0x002fc400078e3cff */
[----:B------:R-:W-:-:S03]  /*0090*/  LOP3.LUT R2, R3, 0xf7dcefdd, RZ, 0x3c, !PT ;  /* 0xf7dcefdd03027812 */ /* 0x000fc600078e3cff */
[----:B------:R-:W-:Y:S02]  /*00a0*/  IMAD R0, R0, 0x4182bed5, RZ ;  /* 0x4182bed500007824 */ /* 0x000fe400078e02ff */
[----:B------:R-:W-:Y:S02]  /*00b0*/  IMAD R5, R2, -0x658354e5, RZ ;  /* 0x9a7cab1b02057824 */ /* 0x000fe400078e02ff */
[C---:B------:R-:W-:Y:S01]  /*00c0*/  VIADD R3, R0.reuse, 0x75bcd15 ;  /* 0x075bcd1500037836 */ /* 0x040fe20000000000 */
[C---:B------:R-:W-:Y:S01]  /*00d0*/  LOP3.LUT R8, R0.reuse, 0x159a55e5, RZ, 0x3c, !PT ;  /* 0x159a55e500087812 */ /* 0x040fe200078e3cff */
[C---:B------:R-:W-:Y:S01]  /*00e0*/  VIADD R7, R0.reuse, 0x583f19 ;  /* 0x00583f1900077836 */ /* 0x040fe20000000000 */
[----:B------:R-:W-:Y:S01]  /*00f0*/  IADD3 R2, PT, PT, R0, 0x64f0c9, R5 ;  /* 0x0064f0c900027810 */ /* 0x000fe20007ffe005 */
[C---:B------:R-:W-:Y:S01]  /*0100*/  VIADD R9, R5.reuse, 0x1f123bb5 ;  /* 0x1f123bb505097836 */ /* 0x040fe20000000000 */
[----:B------:R-:W-:Y:S01]  /*0110*/  LOP3.LUT R6, R5, 0x5491333, RZ, 0x3c, !PT ;  /* 0x0549133305067812 */ /* 0x000fe200078e3cff */
[----:B--2---:R-:W-:-:S02]  /*0120*/  IMAD R0, R4, UR4, R11 ;  /* 0x0000000404007c24 */ /* 0x004fc4000f8e020b */
[----:B------:R1:W-:Y:S01]  /*0130*/  STL.64 [R1], R2 ;  /* 0x0000000201007387 */ /* 0x0003e20000100a00 */
[----:B------:R-:W-:Y:S02]  /*0140*/  IMAD.MOV.U32 R4, RZ, RZ, R1 ;  /* 0x000000ffff047224 */ /* 0x000fe400078e0001 */
[----:B------:R-:W-:Y:S01]  /*0150*/  IMAD.SHL.U32 R0, R0, 0x4, RZ ;  /* 0x0000000400007824 */ /* 0x000fe200078e00ff */
[----:B------:R1:W-:Y:S04]  /*0160*/  STL.64 [R1+0x8], R8 ;  /* 0x0000080801007387 */ /* 0x0003e80000100a00 */
[----:B------:R1:W-:Y:S01]  /*0170*/  STL.64 [R1+0x10], R6 ;  /* 0x0000100601007387 */ /* 0x0003e20000100a00 */
[----:B------:R-:W-:-:S13]  /*0180*/  ISETP.NE.AND P0, PT, R0, RZ, PT ;  /* 0x000000ff0000720c */ /* 0x000fda0003f05270 */
[----:B01----:R-:W-:Y:S05]  /*0190*/  @!P0 BRA `(.L_x_6) ;  /* 0x0000002400488947 */ /* 0x003fea0003800000 */
[--C-:B------:R-:W-:Y:S01]  /*01a0*/  SHF.R.S32.HI R13, RZ, 0x1f, R0.reuse ;  /* 0x0000001fff0d7819 */ /* 0x100fe20000011400 */
[----:B------:R-:W-:Y:S02]  /*01b0*/  IMAD.MOV.U32 R12, RZ, RZ, R0 ;  /* 0x000000ffff0c7224 */ /* 0x000fe400078e0000 */
[----:B------:R-:W-:-:S07]  /*01c0*/  IMAD.MOV.U32 R5, RZ, RZ, RZ ;  /* 0x000000ffff057224 */ /* 0x000fce00078e00ff */
.L_x_15:
[----:B------:R-:W-:Y:S01]  /*01d0*/  LOP3.LUT R2, R12, 0x3, RZ, 0xc0, !PT ;  /* 0x000000030c027812 */ /* 0x000fe200078ec0ff */
[----:B------:R-:W-:Y:S03]  /*01e0*/  BSSY.RECONVERGENT B1, `(.L_x_7) ;  /* 0x0000247000017945 */ /* 0x000fe60003800200 */
[----:B------:R-:W-:-:S04]  /*01f0*/  ISETP.NE.U32.AND P0, PT, R2, RZ, PT ;  /* 0x000000ff0200720c */ /* 0x000fc80003f05070 */
[----:B------:R-:W-:-:S13]  /*0200*/  ISETP.NE.AND.EX P0, PT, RZ, RZ, PT, P0 ;  /* 0x000000ffff00720c */ /* 0x000fda0003f05300 */
[----:B0-----:R-:W-:Y:S05]  /*0210*/  @!P0 BRA `(.L_x_8) ;  /* 0x00000024000c8947 */ /* 0x001fea0003800000 */
[----:B------:R-:W0:Y:S01]  /*0220*/  LDC.64 R10, c[0x4][RZ] ;  /* 0x01000000ff0a7b82 */ /* 0x000e220000000a00 */
[----:B------:R-:W-:Y:S01]  /*0230*/  IMAD.MOV.U32 R17, RZ, RZ, RZ ;  /* 0x000000ffff117224 */ /* 0x000fe200078e00ff */
[----:B------:R-:W-:Y:S02]  /*0240*/  CS2R R6, SRZ ;  /* 0x0000000000067805 */ /* 0x000fe4000001ff00 */
[----:B------:R-:W-:Y:S01]  /*0250*/  CS2R R8, SRZ ;  /* 0x0000000000087805 */ /* 0x000fe2000001ff00 */
[----:B------:R-:W-:Y:S02]  /*0260*/  IMAD.MOV.U32 R3, RZ, RZ, RZ ;  /* 0x000000ffff037224 */ /* 0x000fe400078e00ff */
[----:B0-----:R-:W-:-:S07]  /*0270*/  IMAD.WIDE.U32 R10, R5, 0xc80, R10 ;  /* 0x00000c80050a7825 */ /* 0x001fce00078e000a */
.L_x_10:
[----:B------:R-:W-:-:S06]  /*0280*/  IMAD R2, R17, 0x4, R4 ;  /* 0x0000000411027824 */ /* 0x000fcc00078e0204 */
[----:B------:R-:W5:Y:S01]  /*0290*/  LDL R2, [R2+0x4] ;  /* 0x0000040002027983 */ /* 0x000f620000100800 */
[----:B------:R-:W-:-:S05]  /*02a0*/  UMOV UR4, URZ ;  /* 0x000000ff00047c82 */ /* 0x000fca0008000000 */
.L_x_9:
[----:B-----5:R-:W-:Y:S01]  /*02b0*/  SHF.R.U32.HI R22, RZ, UR4, R2 ;  /* 0x00000004ff167c19 */ /* 0x020fe20008011602 */
[----:B------:R-:W-:-:S03]  /*02c0*/  IMAD.SHL.U32 R14, R17, 0x20, RZ ;  /* 0x00000020110e7824 */ /* 0x000fc600078e00ff */
[----:B------:R-:W-:Y:S01]  /*02d0*/  LOP3.LUT R15, R22, 0x1, RZ, 0xc0, !PT ;  /* 0x00000001160f7812 */ /* 0x000fe200078ec0ff */
[----:B------:R-:W-:-:S03]  /*02e0*/  VIADD R14, R14, UR4 ;  /* 0x000000040e0e7c36 */ /* 0x000fc60008000000 */
[----:B------:R-:W-:Y:S01]  /*02f0*/  ISETP.NE.U32.AND P0, PT, R15, 0x1, PT ;  /* 0x000000010f00780c */ /* 0x000fe20003f05070 */
[----:B------:R-:W-:-:S03]  /*0300*/  IMAD R15, R14, 0x5, RZ ;  /* 0x000000050e0f7824 */ /* 0x000fc600078e02ff */
[----:B------:R-:W-:Y:S01]  /*0310*/  R2P PR, R22, 0x7e ;  /* 0x0000007e16007804 */ /* 0x000fe20000000000 */
[----:B------:R-:W-:-:S08]  /*0320*/  IMAD.WIDE.U32 R14, R15, 0x4, R10 ;  /* 0x000000040f0e7825 */ /* 0x000fd000078e000a */
[----:B------:R-:W2:Y:S04]  /*0330*/  @!P0 LDG.E R16, desc[UR8][R14.64+0x10] ;  /* 0x000010080e108981 */ /* 0x000ea8000c1e1900 */
[----:B------:R-:W3:Y:S04]  /*0340*/  @P1 LDG.E R18, desc[UR8][R14.64+0x24] ;  /* 0x000024080e121981 */ /* 0x000ee8000c1e1900 */
[----:B------:R-:W4:Y:S04]  /*0350*/  @P2 LDG.E R20, desc[UR8][R14.64+0x38] ;  /* 0x000038080e142981 */ /* 0x000f28000c1e1900 */
[----:B------:R-:W4:Y:S04]  /*0360*/  @P3 LDG.E R24, desc[UR8][R14.64+0x4c] ;  /* 0x00004c080e183981 */ /* 0x000f28000c1e1900 */
[----:B------:R-:W4:Y:S04]  /*0370*/  @P4 LDG.E R26, desc[UR8][R14.64+0x60] ;  /* 0x000060080e1a4981 */ /* 0x000f28000c1e1900 */
[----:B------:R-:W4:Y:S04]  /*0380*/  @!P0 LDG.E R19, desc[UR8][R14.64+0x4] ;  /* 0x000004080e138981 */ /* 0x000f28000c1e1900 */
[----:B------:R-:W4:Y:S04]  /*0390*/  @!P0 LDG.E R21, desc[UR8][R14.64+0xc] ;  /* 0x00000c080e158981 */ /* 0x000f28000c1e1900 */
[----:B------:R-:W4:Y:S04]  /*03a0*/  @P1 LDG.E R23, desc[UR8][R14.64+0x18] ;  /* 0x000018080e171981 */ /* 0x000f28000c1e1900 */
[----:B------:R-:W4:Y:S04]  /*03b0*/  @P3 LDG.E R25, desc[UR8][R14.64+0x40] ;  /* 0x000040080e193981 */ /* 0x000f28000c1e1900 */
[----:B------:R-:W4:Y:S04]  /*03c0*/  @P5 LDG.E R27, desc[UR8][R14.64+0x70] ;  /* 0x000070080e1b5981 */ /* 0x000f28000c1e1900 */
[----:B------:R-:W4:Y:S01]  /*03d0*/  @P6 LDG.E R28, desc[UR8][R14.64+0x88] ;  /* 0x000088080e1c6981 */ /* 0x000f22000c1e1900 */
[----:B--2---:R-:W-:-:S03]  /*03e0*/  @!P0 LOP3.LUT R7, R7, R16, RZ, 0x3c, !PT ;  /* 0x0000001007078212 */ /* 0x004fc600078e3cff */
[----:B------:R-:W2:Y:S01]  /*03f0*/  @!P0 LDG.E R16, desc[UR8][R14.64] ;  /* 0x000000080e108981 */ /* 0x000ea2000c1e1900 */
[----:B---3--:R-:W-:-:S03]  /*0400*/  @P1 LOP3.LUT R7, R7, R18, RZ, 0x3c, !PT ;  /* 0x0000001207071212 */ /* 0x008fc600078e3cff */
[----:B------:R-:W3:Y:S01]  /*0410*/  @!P0 LDG.E R18, desc[UR8][R14.64+0x8] ;  /* 0x000008080e128981 */ /* 0x000ee2000c1e1900 */
[----:B----4-:R-:W-:-:S03]  /*0420*/  @P2 LOP3.LUT R7, R7, R20, RZ, 0x3c, !PT ;  /* 0x0000001407072212 */ /* 0x010fc600078e3cff */
[----:B------:R-:W4:Y:S01]  /*0430*/  @P1 LDG.E R20, desc[UR8][R14.64+0x14] ;  /* 0x000014080e141981 */ /* 0x000f22000c1e1900 */
[----:B------:R-:W-:-:S03]  /*0440*/  @P3 LOP3.LUT R7, R7, R24, RZ, 0x3c, !PT ;  /* 0x0000001807073212 */ /* 0x000fc600078e3cff */
[----:B------:R-:W4:Y:S01]  /*0450*/  @P5 LDG.E R24, desc[UR8][R14.64+0x74] ;  /* 0x000074080e185981 */ /* 0x000f22000c1e1900 */
[----:B------:R-:W-:-:S03]  /*0460*/  @P4 LOP3.LUT R7, R7, R26, RZ, 0x3c, !PT ;  /* 0x0000001a07074212 */ /* 0x000fc600078e3cff */
[----:B------:R-:W4:Y:S01]  /*0470*/  @P3 LDG.E R26, desc[UR8][R14.64+0x44] ;  /* 0x000044080e1a3981 */ /* 0x000f22000c1e1900 */
[----:B------:R-:W-:-:S03]  /*0480*/  @!P0 LOP3.LUT R8, R8, R19, RZ, 0x3c, !PT ;  /* 0x0000001308088212 */ /* 0x000fc600078e3cff */
[----:B------:R-:W4:Y:S01]  /*0490*/  @P1 LDG.E R19, desc[UR8][R14.64+0x20] ;  /* 0x000020080e131981 */ /* 0x000f22000c1e1900 */
[----:B------:R-:W-:-:S03]  /*04a0*/  @!P0 LOP3.LUT R6, R6, R21, RZ, 0x3c, !PT ;  /* 0x0000001506068212 */ /* 0x000fc600078e3cff */
[----:B------:R-:W4:Y:S01]  /*04b0*/  @P2 LDG.E R21, desc[UR8][R14.64+0x2c] ;  /* 0x00002c080e152981 */ /* 0x000f22000c1e1900 */
[----:B------:R-:W-:-:S03]  /*04c0*/  @P1 LOP3.LUT R8, R8, R23, RZ, 0x3c, !PT ;  /* 0x0000001708081212 */ /* 0x000fc600078e3cff */
[----:B------:R-:W4:Y:S01]  /*04d0*/  @P2 LDG.E R23, desc[UR8][R14.64+0x34] ;  /* 0x000034080e172981 */ /* 0x000f22000c1e1900 */
[----:B--2---:R-:W-:-:S03]  /*04e0*/  @!P0 LOP3.LUT R3, R3, R16, RZ, 0x3c, !PT ;  /* 0x0000001003038212 */ /* 0x004fc600078e3cff */
[----:B------:R-:W2:Y:S01]  /*04f0*/  @P1 LDG.E R16, desc[UR8][R14.64+0x1c] ;  /* 0x00001c080e101981 */ /* 0x000ea2000c1e1900 */
[----:B---3--:R-:W-:-:S03]  /*0500*/  @!P0 LOP3.LUT R9, R9, R18, RZ, 0x3c, !PT ;  /* 0x0000001209098212 */ /* 0x008fc600078e3cff */
[----:B------:R-:W3:Y:S01]  /*0510*/  @P2 LDG.E R18, desc[UR8][R14.64+0x28] ;  /* 0x000028080e122981 */ /* 0x000ee2000c1e1900 */
[----:B----4-:R-:W-:-:S03]  /*0520*/  @P1 LOP3.LUT R3, R3, R20, RZ, 0x3c, !PT ;  /* 0x0000001403031212 */ /* 0x010fc600078e3cff */
[----:B------:R-:W4:Y:S01]  /*0530*/  @P2 LDG.E R20, desc[UR8][R14.64+0x30] ;  /* 0x000030080e142981 */ /* 0x000f22000c1e1900 */
[----:B------:R-:W-:-:S03]  /*0540*/  @P5 LOP3.LUT R7, R7, R24, RZ, 0x3c, !PT ;  /* 0x0000001807075212 */ /* 0x000fc600078e3cff */
[----:B------:R-:W4:Y:S01]  /*0550*/  @P3 LDG.E R24, desc[UR8][R14.64+0x3c] ;  /* 0x00003c080e183981 */ /* 0x000f22000c1e1900 */
[----:B------:R-:W-:-:S03]  /*0560*/  @P1 LOP3.LUT R6, R6, R19, RZ, 0x3c, !PT ;  /* 0x0000001306061212 */ /* 0x000fc600078e3cff */
[----:B------:R-:W4:Y:S01]  /*0570*/  @P3 LDG.E R19, desc[UR8][R14.64+0x48] ;  /* 0x000048080e133981 */ /* 0x000f22000c1e1900 */
[----:B------:R-:W-:-:S03]  /*0580*/  @P2 LOP3.LUT R8, R8, R21, RZ, 0x3c, !PT ;  /* 0x0000001508082212 */ /* 0x000fc600078e3cff */
[----:B------:R-:W4:Y:S01]  /*0590*/  @P4 LDG.E R21, desc[UR8][R14.64+0x54] ;  /* 0x000054080e154981 */ /* 0x000f22000c1e1900 */
[----:B------:R-:W-:Y:S02]  /*05a0*/  @P2 LOP3.LUT R6, R6, R23, RZ, 0x3c, !PT ;  /* 0x0000001706062212 */ /* 0x000fe400078e3cff */
[----:B------:R-:W-:Y:S01]  /*05b0*/  @P3 LOP3.LUT R8, R8, R25, RZ, 0x3c, !PT ;  /* 0x0000001908083212 */ /* 0x000fe200078e3cff */
[----:B------:R-:W4:Y:S04]  /*05c0*/  @P4 LDG.E R23, desc[UR8][R14.64+0x5c] ;  /* 0x00005c080e174981 */ /* 0x000f28000c1e1900 */
[----:B------:R-:W4:Y:S01]  /*05d0*/  @P5 LDG.E R25, desc[UR8][R14.64+0x68] ;  /* 0x000068080e195981 */ /* 0x000f22000c1e1900 */
[----:B--2---:R-:W-:-:S03]  /*05e0*/  @P1 LOP3.LUT R9, R9, R16, RZ, 0x3c, !PT ;  /* 0x0000001009091212 */ /* 0x004fc600078e3cff */
[----:B------:R-:W2:Y:S01]  /*05f0*/  @P4 LDG.E R16, desc[UR8][R14.64+0x50] ;  /* 0x000050080e104981 */ /* 0x000ea2000c1e1900 */
[----:B---3--:R-:W-:-:S03]  /*0600*/  @P2 LOP3.LUT R3, R3, R18, RZ, 0x3c, !PT ;  /* 0x0000001203032212 */ /* 0x008fc600078e3cff */
[----:B------:R-:W3:Y:S01]  /*0610*/  @P4 LDG.E R18, desc[UR8][R14.64+0x58] ;  /* 0x000058080e124981 */ /* 0x000ee2000c1e1900 */
[----:B----4-:R-:W-:-:S03]  /*0620*/  @P2 LOP3.LUT R9, R9, R20, RZ, 0x3c, !PT ;  /* 0x0000001409092212 */ /* 0x010fc600078e3cff */
[----:B------:R-:W4:Y:S01]  /*0630*/  @P5 LDG.E R20, desc[UR8][R14.64+0x64] ;  /* 0x000064080e145981 */ /* 0x000f22000c1e1900 */
[----:B------:R-:W-:-:S03]  /*0640*/  @P3 LOP3.LUT R3, R3, R24, RZ, 0x3c, !PT ;  /* 0x0000001803033212 */ /* 0x000fc600078e3cff */
[----:B------:R-:W4:Y:S01]  /*0650*/  @P5 LDG.E R24, desc[UR8][R14.64+0x6c] ;  /* 0x00006c080e185981 */ /* 0x000f22000c1e1900 */
[----:B------:R-:W-:Y:S02]  /*0660*/  LOP3.LUT P0, RZ, R22, 0x80, RZ, 0xc0, !PT ;  /* 0x0000008016ff7812 */ /* 0x000fe4000780c0ff */
[----:B------:R-:W-:Y:S02]  /*0670*/  @P3 LOP3.LUT R9, R9, R26, RZ, 0x3c, !PT ;  /* 0x0000001a09093212 */ /* 0x000fe400078e3cff */
[----:B------:R-:W-:Y:S02]  /*0680*/  @P3 LOP3.LUT R6, R6, R19, RZ, 0x3c, !PT ;  /* 0x0000001306063212 */ /* 0x000fe400078e3cff */
[----:B------:R-:W4:Y:S01]  /*0690*/  @P6 LDG.E R19, desc[UR8][R14.64+0x7c] ;  /* 0x00007c080e136981 */ /* 0x000f22000c1e1900 */
[----:B------:R-:W-:-:S03]  /*06a0*/  @P4 LOP3.LUT R8, R8, R21, RZ, 0x3c, !PT ;  /* 0x0000001508084212 */ /* 0x000fc600078e3cff */
[----:B------:R-:W4:Y:S01]  /*06b0*/  @P6 LDG.E R21, desc[UR8][R14.64+0x84] ;  /* 0x000084080e156981 */ /* 0x000f22000c1e1900 */
[----:B------:R-:W-:-:S03]  /*06c0*/  @P4 LOP3.LUT R6, R6, R23, RZ, 0x3c, !PT ;  /* 0x0000001706064212 */ /* 0x000fc600078e3cff */
[----:B------:R-:W4:Y:S01]  /*06d0*/  @P0 LDG.E R26, desc[UR8][R14.64+0x9c] ;  /* 0x00009c080e1a0981 */ /* 0x000f22000c1e1900 */
[----:B------:R-:W-:-:S03]  /*06e0*/  @P5 LOP3.LUT R8, R8, R25, RZ, 0x3c, !PT ;  /* 0x0000001908085212 */ /* 0x000fc600078e3cff */
        /* <DEDUP_REMOVED lines=10> */
[----:B------:R-:W-:Y:S02]  /*0790*/  @P5 LOP3.LUT R6, R6, R27, RZ, 0x3c, !PT ;  /* 0x0000001b06065212 */ /* 0x000fe400078e3cff */
[----:B------:R-:W-:Y:S02]  /*07a0*/  @P6 LOP3.LUT R7, R7, R28, RZ, 0x3c, !PT ;  /* 0x0000001c07076212 */ /* 0x000fe400078e3cff */
[----:B------:R-:W-:Y:S02]  /*07b0*/  @P6 LOP3.LUT R8, R8, R19, RZ, 0x3c, !PT ;  /* 0x0000001308086212 */ /* 0x000fe400078e3cff */
[----:B------:R-:W-:Y:S02]  /*07c0*/  @P6 LOP3.LUT R6, R6, R21, RZ, 0x3c, !PT ;  /* 0x0000001506066212 */ /* 0x000fe400078e3cff */
[----:B------:R-:W-:Y:S02]  /*07d0*/  @P0 LOP3.LUT R7, R7, R26, RZ, 0x3c, !PT ;  /* 0x0000001a07070212 */ /* 0x000fe400078e3cff */
[----:B------:R-:W-:-:S02]  /*07e0*/  @P0 LOP3.LUT R8, R8, R23, RZ, 0x3c, !PT ;  /* 0x0000001708080212 */ /* 0x000fc400078e3cff */
[----:B------:R-:W-:Y:S02]  /*07f0*/  @P0 LOP3.LUT R6, R6, R25, RZ, 0x3c, !PT ;  /* 0x0000001906060212 */ /* 0x000fe400078e3cff */
[----:B--2---:R-:W-:Y:S02]  /*0800*/  @P6 LOP3.LUT R3, R3, R16, RZ, 0x3c, !PT ;  /* 0x0000001003036212 */ /* 0x004fe400078e3cff */
[----:B---3--:R-:W-:Y:S02]  /*0810*/  @P6 LOP3.LUT R9, R9, R18, RZ, 0x3c, !PT ;  /* 0x0000001209096212 */ /* 0x008fe400078e3cff */
[----:B----4-:R-:W-:Y:S02]  /*0820*/  @P0 LOP3.LUT R3, R3, R20, RZ, 0x3c, !PT ;  /* 0x0000001403030212 */ /* 0x010fe400078e3cff */
[----:B------:R-:W-:Y:S02]  /*0830*/  @P0 LOP3.LUT R9, R9, R24, RZ, 0x3c, !PT ;  /* 0x0000001809090212 */ /* 0x000fe400078e3cff */
[----:B------:R-:W-:-:S13]  /*0840*/  R2P PR, R22.B1, 0x7f ;  /* 0x0000007f16007804 */ /* 0x000fda0000001000 */
[----:B------:R-:W2:Y:S04]  /*0850*/  @P0 LDG.E R16, desc[UR8][R14.64+0xb0] ;  /* 0x0000b0080e100981 */ /* 0x000ea8000c1e1900 */
[----:B------:R-:W3:Y:S04]  /*0860*/  @P1 LDG.E R26, desc[UR8][R14.64+0xc4] ;  /* 0x0000c4080e1a1981 */ /* 0x000ee8000c1e1900 */
[----:B------:R-:W4:Y:S04]  /*0870*/  @P0 LDG.E R20, desc[UR8][R14.64+0xa0] ;  /* 0x0000a0080e140981 */ /* 0x000f28000c1e1900 */
[----:B------:R-:W4:Y:S04]  /*0880*/  @P2 LDG.E R28, desc[UR8][R14.64+0xd8] ;  /* 0x0000d8080e1c2981 */ /* 0x000f28000c1e1900 */
[----:B------:R-:W4:Y:S04]  /*0890*/  @P0 LDG.E R24, desc[UR8][R14.64+0xa8] ;  /* 0x0000a8080e180981 */ /* 0x000f28000c1e1900 */
[----:B------:R-:W4:Y:S04]  /*08a0*/  @P0 LDG.E R21, desc[UR8][R14.64+0xac] ;  /* 0x0000ac080e150981 */ /* 0x000f28000c1e1900 */
[----:B------:R-:W4:Y:S04]  /*08b0*/  @P3 LDG.E R23, desc[UR8][R14.64+0xec] ;  /* 0x0000ec080e173981 */ /* 0x000f28000c1e1900 */
[----:B------:R-:W4:Y:S04]  /*08c0*/  @P0 LDG.E R19, desc[UR8][R14.64+0xa4] ;  /* 0x0000a4080e130981 */ /* 0x000f28000c1e1900 */
[----:B------:R-:W4:Y:S04]  /*08d0*/  @P4 LDG.E R18, desc[UR8][R14.64+0x100] ;  /* 0x000100080e124981 */ /* 0x000f28000c1e1900 */
        /* <DEDUP_REMOVED lines=9> */
[----:B------:R-:W3:Y:S01]  /*0970*/  @P6 LDG.E R28, desc[UR8][R14.64+0x128] ;  /* 0x000128080e1c6981 */ /* 0x000ee2000c1e1900 */
        /* <DEDUP_REMOVED lines=10> */
[----:B------:R-:W-:-:S03]  /*0a20*/  LOP3.LUT P0, RZ, R22, 0x8000, RZ, 0xc0, !PT ;  /* 0x0000800016ff7812 */ /* 0x000fc6000780c0ff */
[----:B------:R-:W3:Y:S01]  /*0a30*/  @P3 LDG.E R22, desc[UR8][R14.64+0xe4] ;  /* 0x0000e4080e163981 */ /* 0x000ee2000c1e1900 */
[----:B--2---:R-:W-:-:S03]  /*0a40*/  @P5 LOP3.LUT R7, R7, R16, RZ, 0x3c, !PT ;  /* 0x0000001007075212 */ /* 0x004fc600078e3cff */
[----:B------:R-:W2:Y:S01]  /*0a50*/  @P5 LDG.E R16, desc[UR8][R14.64+0x104] ;  /* 0x000104080e105981 */ /* 0x000ea2000c1e1900 */
[----:B----4-:R-:W-:-:S03]  /*0a60*/  @P1 LOP3.LUT R3, R3, R20, RZ, 0x3c, !PT ;  /* 0x0000001403031212 */ /* 0x010fc600078e3cff */
[----:B------:R-:W4:Y:S01]  /*0a70*/  @P3 LDG.E R20, desc[UR8][R14.64+0xdc] ;  /* 0x0000dc080e143981 */ /* 0x000f22000c1e1900 */
[----:B---3--:R-:W-:-:S03]  /*0a80*/  @P1 LOP3.LUT R9, R9, R24, RZ, 0x3c, !PT ;  /* 0x0000001809091212 */ /* 0x008fc600078e3cff */
[----:B------:R-:W3:Y:S01]  /*0a90*/  @P4 LDG.E R24, desc[UR8][R14.64+0xf0] ;  /* 0x0000f0080e184981 */ /* 0x000ee2000c1e1900 */
[----:B------:R-:W-:-:S03]  /*0aa0*/  @P1 LOP3.LUT R8, R8, R21, RZ, 0x3c, !PT ;  /* 0x0000001508081212 */ /* 0x000fc600078e3cff */
[----:B------:R-:W2:Y:S01]  /*0ab0*/  @P3 LDG.E R21, desc[UR8][R14.64+0xe0] ;  /* 0x0000e0080e153981 */ /* 0x000ea2000c1e1900 */
[----:B------:R-:W-:Y:S02]  /*0ac0*/  @P1 LOP3.LUT R6, R6, R23, RZ, 0x3c, !PT ;  /* 0x0000001706061212 */ /* 0x000fe400078e3cff */
[----:B------:R-:W-:Y:S01]  /*0ad0*/  @P2 LOP3.LUT R8, R8, R25, RZ, 0x3c, !PT ;  /* 0x0000001908082212 */ /* 0x000fe200078e3cff */
[----:B------:R-:W2:Y:S01]  /*0ae0*/  @P3 LDG.E R23, desc[UR8][R14.64+0xe8] ;  /* 0x0000e8080e173981 */ /* 0x000ea2000c1e1900 */
[----:B------:R-:W-:-:S03]  /*0af0*/  @P2 LOP3.LUT R3, R3, R26, RZ, 0x3c, !PT ;  /* 0x0000001a03032212 */ /* 0x000fc600078e3cff */
[----:B------:R-:W2:Y:S01]  /*0b00*/  @P4 LDG.E R25, desc[UR8][R14.64+0xf4] ;  /* 0x0000f4080e194981 */ /* 0x000ea2000c1e1900 */
[----:B------:R-:W-:-:S03]  /*0b10*/  @P2 LOP3.LUT R6, R6, R19, RZ, 0x3c, !PT ;  /* 0x0000001306062212 */ /* 0x000fc600078e3cff */
[----:B------:R-:W2:Y:S04]  /*0b20*/  @P4 LDG.E R26, desc[UR8][R14.64+0xf8] ;  /* 0x0000f8080e1a4981 */ /* 0x000ea8000c1e1900 */
[----:B------:R-:W2:Y:S01]  /*0b30*/  @P5 LDG.E R19, desc[UR8][R14.64+0x108] ;  /* 0x000108080e135981 */ /* 0x000ea2000c1e1900 */
[----:B------:R-:W-:-:S03]  /*0b40*/  @P2 LOP3.LUT R9, R9, R18, RZ, 0x3c, !PT ;  /* 0x0000001209092212 */ /* 0x000fc600078e3cff */
[----:B------:R-:W2:Y:S01]  /*0b50*/  @P5 LDG.E R18, desc[UR8][R14.64+0x10c] ;  /* 0x00010c080e125981 */ /* 0x000ea2000c1e1900 */
[----:B------:R-:W-:-:S03]  /*0b60*/  @P3 LOP3.LUT R9, R9, R22, RZ, 0x3c, !PT ;  /* 0x0000001609093212 */ /* 0x000fc600078e3cff */
[----:B------:R-:W2:Y:S01]  /*0b70*/  @P0 LDG.E R22, desc[UR8][R14.64+0x12c] ;  /* 0x00012c080e160981 */ /* 0x000ea2000c1e1900 */
[----:B----4-:R-:W-:-:S03]  /*0b80*/  @P3 LOP3.LUT R3, R3, R20, RZ, 0x3c, !PT ;  /* 0x0000001403033212 */ /* 0x010fc600078e3cff */
[----:B------:R-:W4:Y:S01]  /*0b90*/  @P6 LDG.E R20, desc[UR8][R14.64+0x118] ;  /* 0x000118080e146981 */ /* 0x000f22000c1e1900 */
[----:B---3--:R-:W-:-:S03]  /*0ba0*/  @P4 LOP3.LUT R3, R3, R24, RZ, 0x3c, !PT ;  /* 0x0000001803034212 */ /* 0x008fc600078e3cff */
[----:B------:R-:W3:Y:S01]  /*0bb0*/  @P0 LDG.E R24, desc[UR8][R14.64+0x134] ;  /* 0x000134080e180981 */ /* 0x000ee2000c1e1900 */
[----:B--2---:R-:W-:-:S03]  /*0bc0*/  @P3 LOP3.LUT R8, R8, R21, RZ, 0x3c, !PT ;  /* 0x0000001508083212 */ /* 0x004fc600078e3cff */
[----:B------:R-:W2:Y:S01]  /*0bd0*/  @P5 LDG.E R21, desc[UR8][R14.64+0x110] ;  /* 0x000110080e155981 */ /* 0x000ea2000c1e1900 */
[----:B------:R-:W-:Y:S02]  /*0be0*/  @P5 LOP3.LUT R3, R3, R16, RZ, 0x3c, !PT ;  /* 0x0000001003035212 */ /* 0x000fe400078e3cff */
[----:B------:R-:W-:Y:S01]  /*0bf0*/  @P3 LOP3.LUT R6, R6, R23, RZ, 0x3c, !PT ;  /* 0x0000001706063212 */ /* 0x000fe200078e3cff */
[----:B------:R-:W3:Y:S01]  /*0c00*/  @P6 LDG.E R16, desc[UR8][R14.64+0x120] ;  /* 0x000120080e106981 */ /* 0x000ee2000c1e1900 */
[----:B------:R-:W-:-:S03]  /*0c10*/  @P4 LOP3.LUT R8, R8, R25, RZ, 0x3c, !PT ;  /* 0x0000001908084212 */ /* 0x000fc600078e3cff */
[----:B------:R-:W3:Y:S01]  /*0c20*/  @P6 LDG.E R23, desc[UR8][R14.64+0x11c] ;  /* 0x00011c080e176981 */ /* 0x000ee2000c1e1900 */
[----:B------:R-:W-:-:S03]  /*0c30*/  @P4 LOP3.LUT R6, R6, R27, RZ, 0x3c, !PT ;  /* 0x0000001b06064212 */ /* 0x000fc600078e3cff */
[----:B------:R-:W3:Y:S01]  /*0c40*/  @P6 LDG.E R25, desc[UR8][R14.64+0x124] ;  /* 0x000124080e196981 */ /* 0x000ee2000c1e1900 */
[----:B------:R-:W-:Y:S02]  /*0c50*/  @P4 LOP3.LUT R9, R9, R26, RZ, 0x3c, !PT ;  /* 0x0000001a09094212 */ /* 0x000fe400078e3cff */
[----:B------:R-:W-:Y:S01]  /*0c60*/  @P5 LOP3.LUT R8, R8, R19, RZ, 0x3c, !PT ;  /* 0x0000001308085212 */ /* 0x000fe200078e3cff */
[----:B------:R-:W3:Y:S04]  /*0c70*/  @P0 LDG.E R26, desc[UR8][R14.64+0x13c] ;  /* 0x00013c080e1a0981 */ /* 0x000ee8000c1e1900 */
[----:B------:R-:W3:Y:S04]  /*0c80*/  @P0 LDG.E R19, desc[UR8][R14.64+0x130] ;  /* 0x000130080e130981 */ /* 0x000ee8000c1e1900 */
[----:B------:R-:W3:Y:S01]  /*0c90*/  @P0 LDG.E R27, desc[UR8][R14.64+0x138] ;  /* 0x000138080e1b0981 */ /* 0x000ee2000c1e1900 */
[----:B------:R-:W-:Y:S01]  /*0ca0*/  UIADD3 UR4, UPT, UPT, UR4, 0x10, URZ ;  /* 0x0000001004047890 */ /* 0x000fe2000fffe0ff */
[----:B------:R-:W-:-:S03]  /*0cb0*/  @P5 LOP3.LUT R9, R9, R18, RZ, 0x3c, !PT ;  /* 0x0000001209095212 */ /* 0x000fc600078e3cff */
[----:B------:R-:W-:Y:S01]  /*0cc0*/  UISETP.NE.AND UP0, UPT, UR4, 0x20, UPT ;  /* 0x000000200400788c */ /* 0x000fe2000bf05270 */
[----:B------:R-:W-:Y:S02]  /*0cd0*/  @P6 LOP3.LUT R7, R7, R28, RZ, 0x3c, !PT ;  /* 0x0000001c07076212 */ /* 0x000fe400078e3cff */
[----:B----4-:R-:W-:-:S04]  /*0ce0*/  @P6 LOP3.LUT R3, R3, R20, RZ, 0x3c, !PT ;  /* 0x0000001403036212 */ /* 0x010fc800078e3cff */
[----:B------:R-:W-:Y:S02]  /*0cf0*/  @P0 LOP3.LUT R3, R3, R22, RZ, 0x3c, !PT ;  /* 0x0000001603030212 */ /* 0x000fe400078e3cff */
[----:B--2---:R-:W-:Y:S02]  /*0d00*/  @P5 LOP3.LUT R6, R6, R21, RZ, 0x3c, !PT ;  /* 0x0000001506065212 */ /* 0x004fe400078e3cff */
[----:B---3--:R-:W-:Y:S02]  /*0d10*/  @P6 LOP3.LUT R9, R9, R16, RZ, 0x3c, !PT ;  /* 0x0000001009096212 */ /* 0x008fe400078e3cff */
[----:B------:R-:W-:Y:S02]  /*0d20*/  @P6 LOP3.LUT R8, R8, R23, RZ, 0x3c, !PT ;  /* 0x0000001708086212 */ /* 0x000fe400078e3cff */
[----:B------:R-:W-:Y:S02]  /*0d30*/  @P6 LOP3.LUT R6, R6, R25, RZ, 0x3c, !PT ;  /* 0x0000001906066212 */ /* 0x000fe400078e3cff */
[----:B------:R-:W-:-:S02]  /*0d40*/  @P0 LOP3.LUT R9, R9, R24, RZ, 0x3c, !PT ;  /* 0x0000001809090212 */ /* 0x000fc400078e3cff */
[----:B------:R-:W-:Y:S02]  /*0d50*/  @P0 LOP3.LUT R7, R7, R26, RZ, 0x3c, !PT ;  /* 0x0000001a07070212 */ /* 0x000fe400078e3cff */
[----:B------:R-:W-:Y:S02]  /*0d60*/  @P0 LOP3.LUT R8, R8, R19, RZ, 0x3c, !PT ;  /* 0x0000001308080212 */ /* 0x000fe400078e3cff */
[----:B------:R-:W-:Y:S01]  /*0d70*/  @P0 LOP3.LUT R6, R6, R27, RZ, 0x3c, !PT ;  /* 0x0000001b06060212 */ /* 0x000fe200078e3cff */
[----:B------:R-:W-:Y:S06]  /*0d80*/  BRA.U UP0, `(.L_x_9) ;  /* 0xfffffff500487547 */ /* 0x000fec000b83ffff */
[----:B------:R-:W-:-:S05]  /*0d90*/  VIADD R17, R17, 0x1 ;  /* 0x0000000111117836 */ /* 0x000fca0000000000 */
[----:B------:R-:W-:-:S13]  /*0da0*/  ISETP.NE.AND P0, PT, R17, 0x5, PT ;  /* 0x000000051100780c */ /* 0x000fda0003f05270 */
[----:B------:R-:W-:Y:S05]  /*0db0*/  @P0 BRA `(.L_x_10) ;  /* 0xfffffff400300947 */ /* 0x000fea000383ffff */
[----:B------:R-:W-:Y:S01]  /*0dc0*/  LOP3.LUT R2, R12, 0x3, RZ, 0xc0, !PT ;  /* 0x000000030c027812 */ /* 0x000fe200078ec0ff */
[----:B------:R0:W-:Y:S03]  /*0dd0*/  STL.64 [R1+0x8], R8 ;  /* 0x0000080801007387 */ /* 0x0001e60000100a00 */
[----:B------:R-:W-:Y:S01]  /*0de0*/  ISETP.NE.U32.AND P0, PT, R2, 0x1, PT ;  /* 0x000000010200780c */ /* 0x000fe20003f05070 */
[----:B------:R0:W-:Y:S03]  /*0df0*/  STL.64 [R1+0x10], R6 ;  /* 0x0000100601007387 */ /* 0x0001e60000100a00 */
[----:B------:R-:W-:Y:S01]  /*0e00*/  ISETP.NE.AND.EX P0, PT, RZ, RZ, PT, P0 ;  /* 0x000000ffff00720c */ /* 0x000fe20003f05300 */
[----:B------:R0:W-:-:S12]  /*0e10*/  STL [R1+0x4], R3 ;  /* 0x0000040301007387 */ /* 0x0001d80000100800 */
[----:B0-----:R-:W-:Y:S05]  /*0e20*/  @!P0 BRA `(.L_x_8) ;  /* 0x0000001800088947 */ /* 0x001fea0003800000 */
[----:B------:R-:W-:Y:S01]  /*0e30*/  UMOV UR4, URZ ;  /* 0x000000ff00047c82 */ /* 0x000fe20008000000 */
[----:B------:R-:W-:Y:S01]  /*0e40*/  UMOV UR5, URZ ;  /* 0x000000ff00057c82 */ /* 0x000fe20008000000 */
[----:B------:R-:W-:Y:S02]  /*0e50*/  IMAD.MOV.U32 R17, RZ, RZ, RZ ;  /* 0x000000ffff117224 */ /* 0x000fe400078e00ff */
[----:B------:R-:W-:Y:S02]  /*0e60*/  IMAD.MOV.U32 R6, RZ, RZ, RZ ;  /* 0x000000ffff067224 */ /* 0x000fe400078e00ff */
[----:B------:R-:W-:Y:S02]  /*0e70*/  IMAD.MOV.U32 R9, RZ, RZ, RZ ;  /* 0x000000ffff097224 */ /* 0x000fe400078e00ff */
[----:B------:R-:W-:Y:S02]  /*0e80*/  IMAD.MOV.U32 R3, RZ, RZ, RZ ;  /* 0x000000ffff037224 */ /* 0x000fe400078e00ff */
[----:B------:R-:W-:-:S02]  /*0e90*/  IMAD.U32 R7, RZ, RZ, UR4 ;  /* 0x00000004ff077e24 */ /* 0x000fc4000f8e00ff */
[----:B------:R-:W-:-:S07]  /*0ea0*/  IMAD.U32 R8, RZ, RZ, UR5 ;  /* 0x00000005ff087e24 */ /* 0x000fce000f8e00ff */
.L_x_12:
[----:B------:R-:W-:-:S06]  /*0eb0*/  IMAD R2, R17, 0x4, R4 ;  /* 0x0000000411027824 */ /* 0x000fcc00078e0204 */
[----:B------:R-:W5:Y:S01]  /*0ec0*/  LDL R2, [R2+0x4] ;  /* 0x0000040002027983 */ /* 0x000f620000100800 */
[----:B------:R-:W-:-:S05]  /*0ed0*/  UMOV UR4, URZ ;  /* 0x000000ff00047c82 */ /* 0x000fca0008000000 */
.L_x_11:
        /* <DEDUP_REMOVED lines=178> */
[----:B------:R0:W-:Y:S03]  /*1a00*/  STL [R1+0x4], R3 ;  /* 0x0000040301007387 */ /* 0x0001e60000100800 */
[----:B------:R-:W-:Y:S01]  /*1a10*/  ISETP.NE.U32.AND P0, PT, R2, 0x3, PT ;  /* 0x000000030200780c */ /* 0x000fe20003f05070 */
[----:B------:R0:W-:Y:S03]  /*1a20*/  STL.64 [R1+0x8], R8 ;  /* 0x0000080801007387 */ /* 0x0001e60000100a00 */
[----:B------:R-:W-:Y:S01]  /*1a30*/  ISETP.NE.AND.EX P0, PT, RZ, RZ, PT, P0 ;  /* 0x000000ffff00720c */ /* 0x000fe20003f05300 */
[----:B------:R0:W-:-:S12]  /*1a40*/  STL.64 [R1+0x10], R6 ;  /* 0x0000100601007387 */ /* 0x0001d80000100a00 */
[----:B0-----:R-:W-:Y:S05]  /*1a50*/  @P0 BRA `(.L_x_8) ;  /* 0x0000000800fc0947 */ /* 0x001fea0003800000 */
        /* <DEDUP_REMOVED lines=8> */
.L_x_14:
[----:B------:R-:W-:-:S06]  /*1ae0*/  IMAD R2, R17, 0x4, R4 ;  /* 0x0000000411027824 */ /* 0x000fcc00078e0204 */
[----:B------:R-:W5:Y:S01]  /*1af0*/  LDL R2, [R2+0x4] ;  /* 0x0000040002027983 */ /* 0x000f620000100800 */
[----:B------:R-:W-:-:S05]  /*1b00*/  UMOV UR4, URZ ;  /* 0x000000ff00047c82 */ /* 0x000fca0008000000 */
.L_x_13:
        /* <DEDUP_REMOVED lines=177> */
[----:B------:R0:W-:Y:S04]  /*2620*/  STL [R1+0x4], R3 ;  /* 0x0000040301007387 */ /* 0x0001e80000100800 */
[----:B------:R0:W-:Y:S04]  /*2630*/  STL.64 [R1+0x8], R8 ;  /* 0x0000080801007387 */ /* 0x0001e80000100a00 */
[----:B------:R0:W-:Y:S02]  /*2640*/  STL.64 [R1+0x10], R6 ;  /* 0x0000100601007387 */ /* 0x0001e40000100a00 */
.L_x_8:
[----:B------:R-:W-:Y:S05]  /*2650*/  BSYNC.RECONVERGENT B1 ;  /* 0x0000000000017941 */ /* 0x000fea0003800200 */
.L_x_7:
[C---:B------:R-:W-:Y:S01]  /*2660*/  ISETP.GE.U32.AND P0, PT, R12.reuse, 0x4, PT ;  /* 0x000000040c00780c */ /* 0x040fe20003f06070 */
[----:B------:R-:W-:Y:S01]  /*2670*/  VIADD R5, R5, 0x1 ;  /* 0x0000000105057836 */ /* 0x000fe20000000000 */
[--C-:B------:R-:W-:Y:S02]  /*2680*/  SHF.R.U64 R12, R12, 0x2, R13.reuse ;  /* 0x000000020c0c7819 */ /* 0x100fe4000000120d */
[----:B------:R-:W-:Y:S02]  /*2690*/  ISETP.GE.U32.AND.EX P0, PT, R13, RZ, PT, P0 ;  /* 0x000000ff0d00720c */ /* 0x000fe40003f06100 */
[----:B------:R-:W-:-:S11]  /*26a0*/  SHF.R.U32.HI R13, RZ, 0x2, R13 ;  /* 0x00000002ff0d7819 */ /* 0x000fd6000001160d */
[----:B------:R-:W-:Y:S05]  /*26b0*/  @P0 BRA `(.L_x_15) ;  /* 0xffffffd800c40947 */ /* 0x000fea000383ffff */
.L_x_6:
[----:B------:R-:W-:Y:S05]  /*26c0*/  BSYNC.RECONVERGENT B0 ;  /* 0x0000000000007941 */ /* 0x000fea0003800200 */
.L_x_5:
[----:B------:R-:W1:Y:S02]  /*26d0*/  LDCU.64 UR4, c[0x0][0x398] ;  /* 0x00007300ff0477ac */ /* 0x000e640008000a00 */
[----:B-1----:R-:W-:-:S04]  /*26e0*/  UISETP.NE.U32.AND UP0, UPT, UR4, URZ, UPT ;  /* 0x000000ff0400728c */ /* 0x002fc8000bf05070 */
[----:B------:R-:W-:-:S09]  /*26f0*/  UISETP.NE.AND.EX UP0, UPT, UR5, URZ, UPT, UP0 ;  /* 0x000000ff0500728c */ /* 0x000fd2000bf05300 */
[----:B------:R-:W-:Y:S05]  /*2700*/  BRA.U !UP0, `(.L_x_16) ;  /* 0x0000002508587547 */ /* 0x000fea000b800000 */
[----:B------:R-:W-:Y:S01]  /*2710*/  IMAD.MOV.U32 R2, RZ, RZ, RZ ;  /* 0x000000ffff027224 */ /* 0x000fe200078e00ff */
[----:B------:R-:W1:Y:S01]  /*2720*/  LDCU.64 UR6, c[0x0][0x398] ;  /* 0x00007300ff0677ac */ /* 0x000e620008000a00 */
[----:B------:R-:W-:-:S05]  /*2730*/  NOP ;  /* 0x0000000000007918 */ /* 0x000fca0000000000 */
.L_x_24:
[----:B-1----:R-:W-:-:S04]  /*2740*/  ULOP3.LUT UR4, UR6, 0x3, URZ, 0xc0, !UPT ;  /* 0x0000000306047892 */ /* 0x002fc8000f8ec0ff */
[----:B------:R-:W-:-:S04]  /*2750*/  UISETP.NE.U32.AND UP0, UPT, UR4, URZ, UPT ;  /* 0x000000ff0400728c */ /* 0x000fc8000bf05070 */
[----:B------:R-:W-:-:S09]  /*2760*/  UISETP.NE.AND.EX UP0, UPT, URZ, URZ, UPT, UP0 ;  /* 0x000000ffff00728c */ /* 0x000fd2000bf05300 */
[----:B--23--:R-:W-:Y:S05]  /*2770*/  BRA.U !UP0, `(.L_x_17) ;  /* 0x00000025081c7547 */ /* 0x00cfea000b800000 */
[----:B------:R-:W1:Y:S01]  /*2780*/  LDC.64 R10, c[0x4][0x8] ;  /* 0x01000200ff0a7b82 */ /* 0x000e620000000a00 */
[----:B------:R-:W-:Y:S01]  /*2790*/  UMOV UR4, URZ ;  /* 0x000000ff00047c82 */ /* 0x000fe20008000000 */
[----:B------:R-:W-:Y:S01]  /*27a0*/  UMOV UR5, URZ ;  /* 0x000000ff00057c82 */ /* 0x000fe20008000000 */
[----:B------:R-:W-:Y:S02]  /*27b0*/  IMAD.MOV.U32 R5, RZ, RZ, RZ ;  /* 0x000000ffff057224 */ /* 0x000fe400078e00ff */
[----:B0-----:R-:W-:Y:S02]  /*27c0*/  IMAD.MOV.U32 R6, RZ, RZ, RZ ;  /* 0x000000ffff067224 */ /* 0x001fe400078e00ff */
[----:B------:R-:W-:Y:S02]  /*27d0*/  IMAD.MOV.U32 R9, RZ, RZ, RZ ;  /* 0x000000ffff097224 */ /* 0x000fe400078e00ff */
[----:B------:R-:W-:Y:S02]  /*27e0*/  IMAD.MOV.U32 R3, RZ, RZ, RZ ;  /* 0x000000ffff037224 */ /* 0x000fe400078e00ff */
[----:B------:R-:W-:-:S02]  /*27f0*/  IMAD.U32 R7, RZ, RZ, UR4 ;  /* 0x00000004ff077e24 */ /* 0x000fc4000f8e00ff */
[----:B------:R-:W-:Y:S02]  /*2800*/  IMAD.U32 R8, RZ, RZ, UR5 ;  /* 0x00000005ff087e24 */ /* 0x000fe4000f8e00ff */
[----:B-1----:R-:W-:-:S07]  /*2810*/  IMAD.WIDE.U32 R10, R2, 0xc80, R10 ;  /* 0x00000c80020a7825 */ /* 0x002fce00078e000a */
.L_x_19:
[----:B------:R-:W-:-:S06]  /*2820*/  IMAD R14, R5, 0x4, R4 ;  /* 0x00000004050e7824 */ /* 0x000fcc00078e0204 */
[----:B------:R-:W5:Y:S01]  /*2830*/  LDL R14, [R14+0x4] ;  /* 0x000004000e0e7983 */ /* 0x000f620000100800 */
[----:B------:R-:W-:-:S07]  /*2840*/  IMAD.MOV.U32 R15, RZ, RZ, RZ ;  /* 0x000000ffff0f7224 */ /* 0x000fce00078e00ff */
.L_x_18:
[----:B-----5:R-:W-:Y:S01]  /*2850*/  SHF.R.U32.HI R21, RZ, R15, R14 ;  /* 0x0000000fff157219 */ /* 0x020fe2000001160e */
[----:B------:R-:W-:-:S03]  /*2860*/  IMAD.SHL.U32 R12, R5, 0x20, RZ ;  /* 0x00000020050c7824 */ /* 0x000fc600078e00ff */
[----:B------:R-:W-:Y:S01]  /*2870*/  LOP3.LUT R13, R21, 0x1, RZ, 0xc0, !PT ;  /* 0x00000001150d7812 */ /* 0x000fe200078ec0ff */
[----:B------:R-:W-:-:S03]  /*2880*/  IMAD.IADD R12, R12, 0x1, R15 ;  /* 0x000000010c0c7824 */ /* 0x000fc600078e020f */
[----:B------:R-:W-:Y:S01]  /*2890*/  ISETP.NE.U32.AND P0, PT, R13, 0x1, PT ;  /* 0x000000010d00780c */ /* 0x000fe20003f05070 */
[----:B------:R-:W-:-:S03]  /*28a0*/  IMAD R13, R12, 0x5, RZ ;  /* 0x000000050c0d7824 */ /* 0x000fc600078e02ff */
[----:B------:R-:W-:Y:S01]  /*28b0*/  R2P PR, R21, 0x7e ;  /* 0x0000007e15007804 */ /* 0x000fe20000000000 */
[----:B------:R-:W-:-:S08]  /*28c0*/  IMAD.WIDE.U32 R12, R13, 0x4, R10 ;  /* 0x000000040d0c7825 */ /* 0x000fd000078e000a */
[----:B------:R-:W2:Y:S04]  /*28d0*/  @!P0 LDG.E R22, desc[UR8][R12.64+0x10] ;  /* 0x000010080c168981 */ /* 0x000ea8000c1e1900 */
[----:B------:R-:W3:Y:S04]  /*28e0*/  @P1 LDG.E R24, desc[UR8][R12.64+0x24] ;  /* 0x000024080c181981 */ /* 0x000ee8000c1e1900 */
[----:B------:R-:W4:Y:S04]  /*28f0*/  @P2 LDG.E R26, desc[UR8][R12.64+0x38] ;  /* 0x000038080c1a2981 */ /* 0x000f28000c1e1900 */
[----:B------:R-:W4:Y:S04]  /*2900*/  @!P0 LDG.E R18, desc[UR8][R12.64] ;  /* 0x000000080c128981 */ /* 0x000f28000c1e1900 */
[----:B------:R-:W4:Y:S04]  /*2910*/  @P3 LDG.E R28, desc[UR8][R12.64+0x4c] ;  /* 0x00004c080c1c3981 */ /* 0x000f28000c1e1900 */
[----:B------:R-:W4:Y:S04]  /*2920*/  @!P0 LDG.E R17, desc[UR8][R12.64+0x4] ;  /* 0x000004080c118981 */ /* 0x000f28000c1e1900 */
[----:B------:R-:W4:Y:S04]  /*2930*/  @P4 LDG.E R23, desc[UR8][R12.64+0x60] ;  /* 0x000060080c174981 */ /* 0x000f28000c1e1900 */
[----:B------:R-:W4:Y:S04]  /*2940*/  @!P0 LDG.E R20, desc[UR8][R12.64+0x8] ;  /* 0x000008080c148981 */ /* 0x000f28000c1e1900 */
[----:B------:R-:W4:Y:S04]  /*2950*/  @!P0 LDG.E R19, desc[UR8][R12.64+0xc] ;  /* 0x00000c080c138981 */ /* 0x000f28000c1e1900 */
[----:B------:R-:W4:Y:S04]  /*2960*/  @P5 LDG.E R16, desc[UR8][R12.64+0x74] ;  /* 0x000074080c105981 */ /* 0x000f28000c1e1900 */
[----:B------:R-:W4:Y:S04]  /*2970*/  @P2 LDG.E R25, desc[UR8][R12.64+0x34] ;  /* 0x000034080c192981 */ /* 0x000f28000c1e1900 */
[----:B------:R-:W4:Y:S01]  /*2980*/  @P5 LDG.E R27, desc[UR8][R12.64+0x68] ;  /* 0x000068080c1b5981 */ /* 0x000f22000c1e1900 */
[----:B--2---:R-:W-:-:S03]  /*2990*/  @!P0 LOP3.LUT R7, R7, R22, RZ, 0x3c, !PT ;  /* 0x0000001607078212 */ /* 0x004fc600078e3cff */
[----:B------:R-:W2:Y:S01]  /*29a0*/  @P2 LDG.E R22, desc[UR8][R12.64+0x28] ;  /* 0x000028080c162981 */ /* 0x000ea2000c1e1900 */
[----:B---3--:R-:W-:-:S03]  /*29b0*/  @P1 LOP3.LUT R7, R7, R24, RZ, 0x3c, !PT ;  /* 0x0000001807071212 */ /* 0x008fc600078e3cff */
[----:B------:R-:W3:Y:S01]  /*29c0*/  @P2 LDG.E R24, desc[UR8][R12.64+0x30] ;  /* 0x000030080c182981 */ /* 0x000ee2000c1e1900 */
[----:B----4-:R-:W-:-:S03]  /*29d0*/  @P2 LOP3.LUT R7, R7, R26, RZ, 0x3c, !PT ;  /* 0x0000001a07072212 */ /* 0x010fc600078e3cff */
[----:B------:R-:W4:Y:S01]  /*29e0*/  @P6 LDG.E R26, desc[UR8][R12.64+0x88] ;  /* 0x000088080c1a6981 */ /* 0x000f22000c1e1900 */
[----:B------:R-:W-:-:S03]  /*29f0*/  @!P0 LOP3.LUT R3, R3, R18, RZ, 0x3c, !PT ;  /* 0x0000001203038212 */ /* 0x000fc600078e3cff */
[----:B------:R-:W2:Y:S01]  /*2a00*/  @P1 LDG.E R18, desc[UR8][R12.64+0x14] ;  /* 0x000014080c121981 */ /* 0x000ea2000c1e1900 */
[----:B------:R-:W-:Y:S02]  /*2a10*/  @P3 LOP3.LUT R7, R7, R28, RZ, 0x3c, !PT ;  /* 0x0000001c07073212 */ /* 0x000fe400078e3cff */
[----:B------:R-:W-:Y:S02]  /*2a20*/  @!P0 LOP3.LUT R8, R8, R17, RZ, 0x3c, !PT ;  /* 0x0000001108088212 */ /* 0x000fe400078e3cff */
[----:B------:R-:W3:Y:S01]  /*2a30*/  @P1 LDG.E R17, desc[UR8][R12.64+0x18] ;  /* 0x000018080c111981 */ /* 0x000ee2000c1e1900 */
        /* <DEDUP_REMOVED lines=8> */
[----:B--2---:R-:W-:-:S03]  /*2ac0*/  @P1 LOP3.LUT R3, R3, R18, RZ, 0x3c, !PT ;  /* 0x0000001203031212 */ /* 0x004fc600078e3cff */
[----:B------:R-:W2:Y:S01]  /*2ad0*/  @P3 LDG.E R18, desc[UR8][R12.64+0x44] ;  /* 0x000044080c123981 */ /* 0x000ea2000c1e1900 */
[----:B------:R-:W-:-:S03]  /*2ae0*/  @P2 LOP3.LUT R3, R3, R22, RZ, 0x3c, !PT ;  /* 0x0000001603032212 */ /* 0x000fc600078e3cff */
[----:B------:R-:W2:Y:S01]  /*2af0*/  @P5 LDG.E R22, desc[UR8][R12.64+0x64] ;  /* 0x000064080c165981 */ /* 0x000ea2000c1e1900 */
[----:B---3--:R-:W-:-:S03]  /*2b00*/  @P1 LOP3.LUT R8, R8, R17, RZ, 0x3c, !PT ;  /* 0x0000001108081212 */ /* 0x008fc600078e3cff */
        /* <DEDUP_REMOVED lines=13> */
[----:B------:R-:W-:Y:S02]  /*2be0*/  LOP3.LUT P0, RZ, R21, 0x80, RZ, 0xc0, !PT ;  /* 0x0000008015ff7812 */ /* 0x000fe4000780c0ff */
[----:B--2---:R-:W-:-:S02]  /*2bf0*/  @P3 LOP3.LUT R9, R9, R18, RZ, 0x3c, !PT ;  /* 0x0000001209093212 */ /* 0x004fc400078e3cff */
[----:B------:R-:W2:Y:S01]  /*2c00*/  @P6 LDG.E R18, desc[UR8][R12.64+0x80] ;  /* 0x000080080c126981 */ /* 0x000ea2000c1e1900 */
[----:B---3--:R-:W-:-:S03]  /*2c10*/  @P3 LOP3.LUT R8, R8, R17, RZ, 0x3c, !PT ;  /* 0x0000001108083212 */ /* 0x008fc600078e3cff */
[----:B------:R-:W3:Y:S01]  /*2c20*/  @P5 LDG.E R17, desc[UR8][R12.64+0x70] ;  /* 0x000070080c115981 */ /* 0x000ee2000c1e1900 */
[----:B----4-:R-:W-:-:S03]  /*2c30*/  @P4 LOP3.LUT R8, R8, R23, RZ, 0x3c, !PT ;  /* 0x0000001708084212 */ /* 0x010fc600078e3cff */
[----:B------:R-:W4:Y:S01]  /*2c40*/  @P6 LDG.E R23, desc[UR8][R12.64+0x84] ;  /* 0x000084080c176981 */ /* 0x000f22000c1e1900 */
[----:B------:R-:W-:Y:S02]  /*2c50*/  @P4 LOP3.LUT R9, R9, R20, RZ, 0x3c, !PT ;  /* 0x0000001409094212 */ /* 0x000fe400078e3cff */
[----:B------:R-:W-:Y:S01]  /*2c60*/  @P3 LOP3.LUT R6, R6, R19, RZ, 0x3c, !PT ;  /* 0x0000001306063212 */ /* 0x000fe200078e3cff */
[----:B------:R-:W4:Y:S01]  /*2c70*/  @P0 LDG.E R20, desc[UR8][R12.64+0x8c] ;  /* 0x00008c080c140981 */ /* 0x000f22000c1e1900 */
[----:B------:R-:W-:-:S03]  /*2c80*/  @P4 LOP3.LUT R3, R3, R16, RZ, 0x3c, !PT ;  /* 0x0000001003034212 */ /* 0x000fc600078e3cff */
[----:B------:R-:W4:Y:S01]  /*2c90*/  @P6 LDG.E R19, desc[UR8][R12.64+0x7c] ;  /* 0x00007c080c136981 */ /* 0x000f22000c1e1900 */
[----:B------:R-:W-:-:S03]  /*2ca0*/  @P5 LOP3.LUT R8, R8, R27, RZ, 0x3c, !PT ;  /* 0x0000001b08085212 */ /* 0x000fc600078e3cff */
[----:B------:R-:W4:Y:S01]  /*2cb0*/  @P6 LDG.E R16, desc[UR8][R12.64+0x78] ;  /* 0x000078080c106981 */ /* 0x000f22000c1e1900 */
[----:B------:R-:W-:Y:S02]  /*2cc0*/  @P5 LOP3.LUT R3, R3, R22, RZ, 0x3c, !PT ;  /* 0x0000001603035212 */ /* 0x000fe400078e3cff */
[----:B------:R-:W-:Y:S01]  /*2cd0*/  @P4 LOP3.LUT R6, R6, R25, RZ, 0x3c, !PT ;  /* 0x0000001906064212 */ /* 0x000fe200078e3cff */
[----:B------:R-:W4:Y:S01]  /*2ce0*/  @P0 LDG.E R22, desc[UR8][R12.64+0x94] ;  /* 0x000094080c160981 */ /* 0x000f22000c1e1900 */
[----:B------:R-:W-:-:S03]  /*2cf0*/  @P5 LOP3.LUT R9, R9, R24, RZ, 0x3c, !PT ;  /* 0x0000001809095212 */ /* 0x000fc600078e3cff */
[----:B------:R-:W4:Y:S04]  /*2d00*/  @P0 LDG.E R25, desc[UR8][R12.64+0x90] ;  /* 0x000090080c190981 */ /* 0x000f28000c1e1900 */
[----:B------:R-:W4:Y:S04]  /*2d10*/  @P0 LDG.E R27, desc[UR8][R12.64+0x98] ;  /* 0x000098080c1b0981 */ /* 0x000f28000c1e1900 */
[----:B------:R-:W4:Y:S01]  /*2d20*/  @P0 LDG.E R24, desc[UR8][R12.64+0x9c] ;  /* 0x00009c080c180981 */ /* 0x000f22000c1e1900 */
[----:B------:R-:W-:Y:S02]  /*2d30*/  @P6 LOP3.LUT R7, R7, R26, RZ, 0x3c, !PT ;  /* 0x0000001a07076212 */ /* 0x000fe400078e3cff */
[----:B--2---:R-:W-:-:S02]  /*2d40*/  @P6 LOP3.LUT R9, R9, R18, RZ, 0x3c, !PT ;  /* 0x0000001209096212 */ /* 0x004fc400078e3cff */
[----:B---3--:R-:W-:-:S04]  /*2d50*/  @P5 LOP3.LUT R6, R6, R17, RZ, 0x3c, !PT ;  /* 0x0000001106065212 */ /* 0x008fc800078e3cff */
[----:B----4-:R-:W-:Y:S02]  /*2d60*/  @P6 LOP3.LUT R6, R6, R23, RZ, 0x3c, !PT ;  /* 0x0000001706066212 */ /* 0x010fe400078e3cff */
[----:B------:R-:W-:Y:S02]  /*2d70*/  @P6 LOP3.LUT R8, R8, R19, RZ, 0x3c, !PT ;  /* 0x0000001308086212 */ /* 0x000fe400078e3cff */
[----:B------:R-:W-:-:S04]  /*2d80*/  @P6 LOP3.LUT R3, R3, R16, RZ, 0x3c, !PT ;  /* 0x0000001003036212 */ /* 0x000fc800078e3cff */
[----:B------:R-:W-:Y:S02]  /*2d90*/  @P0 LOP3.LUT R3, R3, R20, RZ, 0x3c, !PT ;  /* 0x0000001403030212 */ /* 0x000fe400078e3cff */
[----:B------:R-:W-:Y:S02]  /*2da0*/  @P0 LOP3.LUT R9, R9, R22, RZ, 0x3c, !PT ;  /* 0x0000001609090212 */ /* 0x000fe400078e3cff */
[----:B------:R-:W-:Y:S02]  /*2db0*/  @P0 LOP3.LUT R8, R8, R25, RZ, 0x3c, !PT ;  /* 0x0000001908080212 */ /* 0x000fe400078e3cff */
[----:B------:R-:W-:Y:S02]  /*2dc0*/  @P0 LOP3.LUT R6, R6, R27, RZ, 0x3c, !PT ;  /* 0x0000001b06060212 */ /* 0x000fe400078e3cff */
        /* <DEDUP_REMOVED lines=36> */
[----:B--2---:R-:W-:Y:S02]  /*3010*/  @P0 LOP3.LUT R9, R9, R20, RZ, 0x3c, !PT ;  /* 0x0000001409090212 */ /* 0x004fe400078e3cff */
[----:B------:R-:W-:Y:S01]  /*3020*/  LOP3.LUT P0, RZ, R21, 0x8000, RZ, 0xc0, !PT ;  /* 0x0000800015ff7812 */ /* 0x000fe2000780c0ff */
[----:B------:R-:W2:Y:S01]  /*3030*/  @P2 LDG.E R20, desc[UR8][R12.64+0xd0] ;  /* 0x0000d0080c142981 */ /* 0x000ea2000c1e1900 */
[----:B---3--:R-:W-:-:S03]  /*3040*/  @P1 LOP3.LUT R3, R3, R22, RZ, 0x3c, !PT ;  /* 0x0000001603031212 */ /* 0x008fc600078e3cff */
[----:B------:R-:W3:Y:S04]  /*3050*/  @P2 LDG.E R21, desc[UR8][R12.64+0xd4] ;  /* 0x0000d4080c152981 */ /* 0x000ee8000c1e1900 */
[----:B------:R-:W2:Y:S01]  /*3060*/  @P3 LDG.E R22, desc[UR8][R12.64+0xdc] ;  /* 0x0000dc080c163981 */ /* 0x000ea2000c1e1900 */
[----:B----4-:R-:W-:-:S03]  /*3070*/  @P6 LOP3.LUT R7, R7, R26, RZ, 0x3c, !PT ;  /* 0x0000001a07076212 */ /* 0x010fc600078e3cff */
[----:B------:R-:W4:Y:S01]  /*3080*/  @P4 LDG.E R26, desc[UR8][R12.64+0xf0] ;  /* 0x0000f0080c1a4981 */ /* 0x000f22000c1e1900 */
[----:B------:R-:W-:-:S03]  /*3090*/  @P1 LOP3.LUT R9, R9, R24, RZ, 0x3c, !PT ;  /* 0x0000001809091212 */ /* 0x000fc600078e3cff */
[----:B------:R-:W4:Y:S01]  /*30a0*/  @P3 LDG.E R24, desc[UR8][R12.64+0xe4] ;  /* 0x0000e4080c183981 */ /* 0x000f22000c1e1900 */
[----:B------:R-:W-:Y:S02]  /*30b0*/  @P2 LOP3.LUT R3, R3, R18, RZ, 0x3c, !PT ;  /* 0x0000001203032212 */ /* 0x000fe400078e3cff */
[----:B------:R-:W-:Y:S01]  /*30c0*/  @P2 LOP3.LUT R8, R8, R17, RZ, 0x3c, !PT ;  /* 0x0000001108082212 */ /* 0x000fe200078e3cff */
[----:B------:R-:W4:Y:S04]  /*30d0*/  @P5 LDG.E R18, desc[UR8][R12.64+0x10c] ;  /* 0x00010c080c125981 */ /* 0x000f28000c1e1900 */
[----:B------:R-:W4:Y:S01]  /*30e0*/  @P5 LDG.E R17, desc[UR8][R12.64+0x108] ;  /* 0x000108080c115981 */ /* 0x000f22000c1e1900 */
[----:B------:R-:W-:-:S03]  /*30f0*/  @P3 LOP3.LUT R8, R8, R23, RZ, 0x3c, !PT ;  /* 0x0000001708083212 */ /* 0x000fc600078e3cff */
[----:B------:R-:W4:Y:S01]  /*3100*/  @P6 LDG.E R23, desc[UR8][R12.64+0x124] ;  /* 0x000124080c176981 */ /* 0x000f22000c1e1900 */
[----:B------:R-:W-:-:S03]  /*3110*/  @P4 LOP3.LUT R8, R8, R27, RZ, 0x3c, !PT ;  /* 0x0000001b08084212 */ /* 0x000fc600078e3cff */
[----:B------:R-:W4:Y:S01]  /*3120*/  @P0 LDG.E R27, desc[UR8][R12.64+0x138] ;  /* 0x000138080c1b0981 */ /* 0x000f22000c1e1900 */
[----:B---3--:R-:W-:-:S03]  /*3130*/  @P2 LOP3.LUT R6, R6, R21, RZ, 0x3c, !PT ;  /* 0x0000001506062212 */ /* 0x008fc600078e3cff */
[----:B------:R-:W3:Y:S01]  /*3140*/  @P5 LDG.E R21, desc[UR8][R12.64+0x110] ;  /* 0x000110080c155981 */ /* 0x000ee2000c1e1900 */
[----:B--2---:R-:W-:Y:S02]  /*3150*/  @P3 LOP3.LUT R3, R3, R22, RZ, 0x3c, !PT ;  /* 0x0000001603033212 */ /* 0x004fe400078e3cff */
[----:B------:R-:W-:Y:S01]  /*3160*/  @P3 LOP3.LUT R6, R6, R25, RZ, 0x3c, !PT ;  /* 0x0000001906063212 */ /* 0x000fe200078e3cff */
[----:B------:R-:W2:Y:S01]  /*3170*/  @P6 LDG.E R22, desc[UR8][R12.64+0x120] ;  /* 0x000120080c166981 */ /* 0x000ea2000c1e1900 */
[----:B------:R-:W-:Y:S02]  /*3180*/  @P2 LOP3.LUT R9, R9, R20, RZ, 0x3c, !PT ;  /* 0x0000001409092212 */ /* 0x000fe400078e3cff */
[----:B----4-:R-:W-:Y:S01]  /*3190*/  @P4 LOP3.LUT R3, R3, R26, RZ, 0x3c, !PT ;  /* 0x0000001a03034212 */ /* 0x010fe200078e3cff */
[----:B------:R-:W4:Y:S01]  /*31a0*/  @P6 LDG.E R20, desc[UR8][R12.64+0x118] ;  /* 0x000118080c146981 */ /* 0x000f22000c1e1900 */
[----:B------:R-:W-:-:S03]  /*31b0*/  @P4 LOP3.LUT R6, R6, R19, RZ, 0x3c, !PT ;  /* 0x0000001306064212 */ /* 0x000fc600078e3cff */
[----:B------:R-:W4:Y:S01]  /*31c0*/  @P6 LDG.E R19, desc[UR8][R12.64+0x11c] ;  /* 0x00011c080c136981 */ /* 0x000f22000c1e1900 */
[----:B------:R-:W-:Y:S02]  /*31d0*/  @P3 LOP3.LUT R9, R9, R24, RZ, 0x3c, !PT ;  /* 0x0000001809093212 */ /* 0x000fe400078e3cff */
[----:B------:R-:W-:Y:S01]  /*31e0*/  @P5 LOP3.LUT R3, R3, R16, RZ, 0x3c, !PT ;  /* 0x0000001003035212 */ /* 0x000fe200078e3cff */
[----:B------:R-:W4:Y:S04]  /*31f0*/  @P0 LDG.E R25, desc[UR8][R12.64+0x130] ;  /* 0x000130080c190981 */ /* 0x000f28000c1e1900 */
[----:B------:R-:W4:Y:S04]  /*3200*/  @P0 LDG.E R16, desc[UR8][R12.64+0x12c] ;  /* 0x00012c080c100981 */ /* 0x000f28000c1e1900 */
[----:B------:R-:W4:Y:S04]  /*3210*/  @P0 LDG.E R24, desc[UR8][R12.64+0x134] ;  /* 0x000134080c180981 */ /* 0x000f28000c1e1900 */
[----:B------:R-:W4:Y:S01]  /*3220*/  @P0 LDG.E R26, desc[UR8][R12.64+0x13c] ;  /* 0x00013c080c1a0981 */ /* 0x000f22000c1e1900 */
[----:B------:R-:W-:Y:S01]  /*3230*/  VIADD R15, R15, 0x10 ;  /* 0x000000100f0f7836 */ /* 0x000fe20000000000 */
[----:B------:R-:W-:-:S04]  /*3240*/  @P4 LOP3.LUT R9, R9, R28, RZ, 0x3c, !PT ;  /* 0x0000001c09094212 */ /* 0x000fc800078e3cff */
[----:B------:R-:W-:Y:S02]  /*3250*/  ISETP.NE.AND P1, PT, R15, 0x20, PT ;  /* 0x000000200f00780c */ /* 0x000fe40003f25270 */
[----:B------:R-:W-:Y:S02]  /*3260*/  @P5 LOP3.LUT R8, R8, R17, RZ, 0x3c, !PT ;  /* 0x0000001108085212 */ /* 0x000fe400078e3cff */
[----:B------:R-:W-:Y:S02]  /*3270*/  @P5 LOP3.LUT R9, R9, R18, RZ, 0x3c, !PT ;  /* 0x0000001209095212 */ /* 0x000fe400078e3cff */
[----:B---3--:R-:W-:-:S04]  /*3280*/  @P5 LOP3.LUT R6, R6, R21, RZ, 0x3c, !PT ;  /* 0x0000001506065212 */ /* 0x008fc800078e3cff */
[----:B------:R-:W-:Y:S02]  /*3290*/  @P6 LOP3.LUT R6, R6, R23, RZ, 0x3c, !PT ;  /* 0x0000001706066212 */ /* 0x000fe400078e3cff */
[----:B--2---:R-:W-:Y:S02]  /*32a0*/  @P6 LOP3.LUT R9, R9, R22, RZ, 0x3c, !PT ;  /* 0x0000001609096212 */ /* 0x004fe400078e3cff */
[----:B----4-:R-:W-:Y:S02]  /*32b0*/  @P6 LOP3.LUT R3, R3, R20, RZ, 0x3c, !PT ;  /* 0x0000001403036212 */ /* 0x010fe400078e3cff */
[----:B------:R-:W-:Y:S02]  /*32c0*/  @P6 LOP3.LUT R8, R8, R19, RZ, 0x3c, !PT ;  /* 0x0000001308086212 */ /* 0x000fe400078e3cff */
[----:B------:R-:W-:Y:S02]  /*32d0*/  @P0 LOP3.LUT R6, R6, R27, RZ, 0x3c, !PT ;  /* 0x0000001b06060212 */ /* 0x000fe400078e3cff */
[----:B------:R-:W-:-:S02]  /*32e0*/  @P0 LOP3.LUT R8, R8, R25, RZ, 0x3c, !PT ;  /* 0x0000001908080212 */ /* 0x000fc400078e3cff */
[----:B------:R-:W-:Y:S02]  /*32f0*/  @P0 LOP3.LUT R3, R3, R16, RZ, 0x3c, !PT ;  /* 0x0000001003030212 */ /* 0x000fe400078e3cff */
[----:B------:R-:W-:Y:S02]  /*3300*/  @P0 LOP3.LUT R9, R9, R24, RZ, 0x3c, !PT ;  /* 0x0000001809090212 */ /* 0x000fe400078e3cff */
[----:B------:R-:W-:Y:S01]  /*3310*/  @P0 LOP3.LUT R7, R7, R26, RZ, 0x3c, !PT ;  /* 0x0000001a07070212 */ /* 0x000fe200078e3cff */
[----:B------:R-:W-:Y:S06]  /*3320*/  @P1 BRA `(.L_x_18) ;  /* 0xfffffff400481947 */ /* 0x000fec000383ffff */
[----:B------:R-:W-:-:S05]  /*3330*/  VIADD R5, R5, 0x1 ;  /* 0x0000000105057836 */ /* 0x000fca0000000000 */
[----:B------:R-:W-:-:S13]  /*3340*/  ISETP.NE.AND P0, PT, R5, 0x5, PT ;  /* 0x000000050500780c */ /* 0x000fda0003f05270 */
[----:B------:R-:W-:Y:S05]  /*3350*/  @P0 BRA `(.L_x_19) ;  /* 0xfffffff400300947 */ /* 0x000fea000383ffff */
[----:B------:R1:W-:Y:S01]  /*3360*/  STL [R1+0x4], R3 ;  /* 0x0000040301007387 */ /* 0x0003e20000100800 */
[----:B------:R-:W-:-:S03]  /*3370*/  ULOP3.LUT UR4, UR6, 0x3, URZ, 0xc0, !UPT ;  /* 0x0000000306047892 */ /* 0x000fc6000f8ec0ff */
[----:B------:R1:W-:Y:S01]  /*3380*/  STL.64 [R1+0x8], R8 ;  /* 0x0000080801007387 */ /* 0x0003e20000100a00 */
[----:B------:R-:W-:-:S03]  /*3390*/  UISETP.NE.U32.AND UP0, UPT, UR4, 0x1, UPT ;  /* 0x000000010400788c */ /* 0x000fc6000bf05070 */
[----:B------:R1:W-:Y:S01]  /*33a0*/  STL.64 [R1+0x10], R6 ;  /* 0x0000100601007387 */ /* 0x0003e20000100a00 */
[----:B------:R-:W-:-:S09]  /*33b0*/  UISETP.NE.AND.EX UP0, UPT, URZ, URZ, UPT, UP0 ;  /* 0x000000ffff00728c */ /* 0x000fd2000bf05300 */
[----:B------:R-:W-:Y:S05]  /*33c0*/  BRA.U !UP0, `(.L_x_17) ;  /* 0x0000001908087547 */ /* 0x000fea000b800000 */
[----:B------:R-:W-:Y:S01]  /*33d0*/  UMOV UR4, URZ ;  /* 0x000000ff00047c82 */ /* 0x000fe20008000000 */
[----:B------:R-:W-:Y:S01]  /*33e0*/  UMOV UR5, URZ ;  /* 0x000000ff00057c82 */ /* 0x000fe20008000000 */
[----:B------:R-:W-:Y:S02]  /*33f0*/  IMAD.MOV.U32 R5, RZ, RZ, RZ ;  /* 0x000000ffff057224 */ /* 0x000fe400078e00ff */
[----:B-1----:R-:W-:Y:S02]  /*3400*/  IMAD.MOV.U32 R6, RZ, RZ, RZ ;  /* 0x000000ffff067224 */ /* 0x002fe400078e00ff */
[----:B------:R-:W-:Y:S02]  /*3410*/  IMAD.MOV.U32 R9, RZ, RZ, RZ ;  /* 0x000000ffff097224 */ /* 0x000fe400078e00ff */
[----:B------:R-:W-:Y:S02]  /*3420*/  IMAD.MOV.U32 R3, RZ, RZ, RZ ;  /* 0x000000ffff037224 */ /* 0x000fe400078e00ff */
[----:B------:R-:W-:-:S02]  /*3430*/  IMAD.U32 R7, RZ, RZ, UR4 ;  /* 0x00000004ff077e24 */ /* 0x000fc4000f8e00ff */
[----:B------:R-:W-:-:S07]  /*3440*/  IMAD.U32 R8, RZ, RZ, UR5 ;  /* 0x00000005ff087e24 */ /* 0x000fce000f8e00ff */
.L_x_21:
[----:B------:R-:W-:-:S06]  /*3450*/  IMAD R14, R5, 0x4, R4 ;  /* 0x00000004050e7824 */ /* 0x000fcc00078e0204 */
[----:B------:R-:W5:Y:S01]  /*3460*/  LDL R14, [R14+0x4] ;  /* 0x000004000e0e7983 */ /* 0x000f620000100800 */
[----:B------:R-:W-:-:S07]  /*3470*/  IMAD.MOV.U32 R15, RZ, RZ, RZ ;  /* 0x000000ffff0f7224 */ /* 0x000fce00078e00ff */
.L_x_20:
        /* <DEDUP_REMOVED lines=183> */
[----:B------:R-:W-:Y:S05]  /*3ff0*/  BRA.U UP0, `(.L_x_17) ;  /* 0x0000000900fc7547 */ /* 0x000fea000b800000 */
[----:B------:R-:W-:Y:S01]  /*4000*/  UMOV UR4, URZ ;  /* 0x000000ff00047c82 */ /* 0x000fe20008000000 */
[----:B------:R-:W-:Y:S01]  /*4010*/  UMOV UR5, URZ ;  /* 0x000000ff00057c82 */ /* 0x000fe20008000000 */
[----:B------:R-:W-:Y:S02]  /*4020*/  IMAD.MOV.U32 R5, RZ, RZ, RZ ;  /* 0x000000ffff057224 */ /* 0x000fe400078e00ff */
[----:B--2---:R-:W-:Y:S02]  /*4030*/  IMAD.MOV.U32 R6, RZ, RZ, RZ ;  /* 0x000000ffff067224 */ /* 0x004fe400078e00ff */
[----:B------:R-:W-:Y:S02]  /*4040*/  IMAD.MOV.U32 R9, RZ, RZ, RZ ;  /* 0x000000ffff097224 */ /* 0x000fe400078e00ff */
[----:B------:R-:W-:Y:S02]  /*4050*/  IMAD.MOV.U32 R3, RZ, RZ, RZ ;  /* 0x000000ffff037224 */ /* 0x000fe400078e00ff */
[----:B------:R-:W-:-:S02]  /*4060*/  IMAD.U32 R7, RZ, RZ, UR4 ;  /* 0x00000004ff077e24 */ /* 0x000fc4000f8e00ff */
[----:B------:R-:W-:-:S07]  /*4070*/  IMAD.U32 R8, RZ, RZ, UR5 ;  /* 0x00000005ff087e24 */ /* 0x000fce000f8e00ff */
.L_x_23:
[----:B------:R-:W-:-:S06]  /*4080*/  IMAD R14, R5, 0x4, R4 ;  /* 0x00000004050e7824 */ /* 0x000fcc00078e0204 */
[----:B------:R-:W5:Y:S01]  /*4090*/  LDL R14, [R14+0x4] ;  /* 0x000004000e0e7983 */ /* 0x000f620000100800 */
[----:B------:R-:W-:-:S07]  /*40a0*/  IMAD.MOV.U32 R15, RZ, RZ, RZ ;  /* 0x000000ffff0f7224 */ /* 0x000fce00078e00ff */
.L_x_22:
        /* <DEDUP_REMOVED lines=177> */
[----:B------:R3:W-:Y:S04]  /*4bc0*/  STL [R1+0x4], R3 ;  /* 0x0000040301007387 */ /* 0x0007e80000100800 */
[----:B------:R3:W-:Y:S04]  /*4bd0*/  STL.64 [R1+0x8], R8 ;  /* 0x0000080801007387 */ /* 0x0007e80000100a00 */
[----:B------:R3:W-:Y:S02]  /*4be0*/  STL.64 [R1+0x10], R6 ;  /* 0x0000100601007387 */ /* 0x0007e40000100a00 */
.L_x_17:
[----:B------:R-:W-:Y:S01]  /*4bf0*/  UISETP.GT.U32.AND UP0, UPT, UR6, 0x3, UPT ;  /* 0x000000030600788c */ /* 0x000fe2000bf04070 */
[----:B------:R-:W-:Y:S01]  /*4c00*/  VIADD R2, R2, 0x1 ;  /* 0x0000000102027836 */ /* 0x000fe20000000000 */
[----:B------:R-:W-:Y:S02]  /*4c10*/  USHF.R.U64 UR4, UR6, 0x2, UR7 ;  /* 0x0000000206047899 */ /* 0x000fe40008001207 */
[----:B------:R-:W-:Y:S02]  /*4c20*/  UISETP.GT.U32.AND.EX UP0, UPT, UR7, URZ, UPT, UP0 ;  /* 0x000000ff0700728c */ /* 0x000fe4000bf04100 */
[----:B------:R-:W-:-:S03]  /*4c30*/  USHF.R.U32.HI UR5, URZ, 0x2, UR7 ;  /* 0x00000002ff057899 */ /* 0x000fc60008011607 */
[----:B------:R-:W-:-:S04]  /*4c40*/  UMOV UR6, UR4 ;  /* 0x0000000400067c82 */ /* 0x000fc80008000000 */
[----:B------:R-:W-:Y:S01]  /*4c50*/  UMOV UR7, UR5 ;  /* 0x0000000500077c82 */ /* 0x000fe20008000000 */
[----:B------:R-:W-:Y:S05]  /*4c60*/  BRA.U UP0, `(.L_x_24) ;  /* 0xffffffd900b47547 */ /* 0x000fea000b83ffff */
.L_x_16:
[----:B------:R-:W4:Y:S01]  /*4c70*/  LDC.64 R4, c[0x0][0x388] ;  /* 0x0000e200ff047b82 */ /* 0x000f220000000a00 */
[----:B0123--:R-:W-:-:S07]  /*4c80*/  SHF.R.S32.HI R9, RZ, 0x2, R0 ;  /* 0x00000002ff097819 */ /* 0x00ffce0000011400 */
[----:B------:R-:W0:Y:S01]  /*4c90*/  LDC.64 R10, c[0x0][0x390] ;  /* 0x0000e400ff0a7b82 */ /* 0x000e220000000a00 */
[----:B------:R-:W-:Y:S01]  /*4ca0*/  SHF.R.U32.HI R2, RZ, 0x2, R3 ;  /* 0x00000002ff027819 */ /* 0x000fe20000011603 */
[----:B----4-:R-:W-:-:S06]  /*4cb0*/  IMAD.WIDE R4, R9, 0x4, R4 ;  /* 0x0000000409047825 */ /* 0x010fcc00078e0204 */
[----:B------:R-:W1:Y:S01]  /*4cc0*/  LDC R9, c[0x0][0x398] ;  /* 0x0000e600ff097b82 */ /* 0x000e620000000800 */
[----:B------:R-:W-:Y:S02]  /*4cd0*/  LOP3.LUT R2, R2, R3, RZ, 0x3c, !PT ;  /* 0x0000000302027212 */ /* 0x000fe400078e3cff */
[----:B0-----:R-:W-:Y:S02]  /*4ce0*/  LOP3.LUT R10, R10, 0xaad26b49, RZ, 0x3c, !PT ;  /* 0xaad26b490a0a7812 */ /* 0x001fe400078e3cff */
[----:B------:R-:W-:Y:S01]  /*4cf0*/  LOP3.LUT R11, R11, 0xf7dcefdd, RZ, 0x3c, !PT ;  /* 0xf7dcefdd0b0b7812 */ /* 0x000fe200078e3cff */
[----:B------:R-:W-:Y:S01]  /*4d00*/  IMAD.SHL.U32 R3, R7, 0x10, RZ ;  /* 0x0000001007037824 */ /* 0x000fe200078e00ff */
[----:B------:R0:W5:Y:S01]  /*4d10*/  LDG.E R4, desc[UR8][R4.64] ;  /* 0x0000000804047981 */ /* 0x000162000c1e1900 */
[----:B------:R-:W-:Y:S01]  /*4d20*/  IMAD R10, R10, 0x4182bed5, RZ ;  /* 0x4182bed50a0a7824 */ /* 0x000fe200078e02ff */
[----:B------:R-:W-:Y:S01]  /*4d30*/  BSSY.RECONVERGENT B0, `(.L_x_25) ;  /* 0x000003b000007945 */ /* 0x000fe20003800200 */
[----:B------:R-:W-:-:S02]  /*4d40*/  IMAD R11, R11, -0x658354e5, RZ ;  /* 0x9a7cab1b0b0b7824 */ /* 0x000fc400078e02ff */
[----:B------:R-:W-:-:S03]  /*4d50*/  IMAD.SHL.U32 R6, R2, 0x2, RZ ;  /* 0x0000000202067824 */ /* 0x000fc600078e00ff */
[----:B------:R-:W-:Y:S02]  /*4d60*/  IADD3 R10, PT, PT, R10, 0x64f0c9, R11 ;  /* 0x0064f0c90a0a7810 */ /* 0x000fe40007ffe00b */
[----:B------:R-:W-:-:S03]  /*4d70*/  LOP3.LUT R6, R2, R6, R3, 0x96, !PT ;  /* 0x0000000602067212 */ /* 0x000fc600078e9603 */
[----:B-1----:R-:W-:Y:S01]  /*4d80*/  IMAD R2, R9, 0x587c5, R10 ;  /* 0x000587c509027824 */ /* 0x002fe200078e020a */
[----:B------:R-:W-:Y:S01]  /*4d90*/  LOP3.LUT R7, R6, R7, RZ, 0x3c, !PT ;  /* 0x0000000706077212 */ /* 0x000fe200078e3cff */
[----:B------:R-:W-:Y:S02]  /*4da0*/  IMAD.MOV.U32 R6, RZ, RZ, 0x2f800000 ;  /* 0x2f800000ff067424 */ /* 0x000fe400078e00ff */
[----:B------:R-:W-:Y:S01]  /*4db0*/  IMAD.MOV.U32 R10, RZ, RZ, 0x3e055027 ;  /* 0x3e055027ff0a7424 */ /* 0x000fe200078e00ff */
[----:B------:R-:W-:-:S04]  /*4dc0*/  IADD3 R3, PT, PT, R2, 0x587c5, R7 ;  /* 0x000587c502037810 */ /* 0x000fc80007ffe007 */
[----:B------:R-:W-:-:S05]  /*4dd0*/  I2FP.F32.U32 R3, R3 ;  /* 0x0000000300037245 */ /* 0x000fca0000201000 */
[----:B------:R-:W-:-:S05]  /*4de0*/  FFMA R3, R3, R6, 1.1641532182693481445e-10 ;  /* 0x2f00000003037423 */ /* 0x000fca0000000006 */
[----:B------:R-:W-:-:S13]  /*4df0*/  FSETP.GEU.AND P0, PT, R3, 1.175494350822287508e-38, PT ;  /* 0x008000000300780b */ /* 0x000fda0003f0e000 */
[----:B------:R-:W-:-:S04]  /*4e00*/  @!P0 FMUL R3, R3, 8388608 ;  /* 0x4b00000003038820 */ /* 0x000fc80000400000 */
[----:B0-----:R-:W-:-:S05]  /*4e10*/  VIADD R5, R3, 0xc0d55555 ;  /* 0xc0d5555503057836 */ /* 0x001fca0000000000 */
[----:B------:R-:W-:-:S05]  /*4e20*/  LOP3.LUT R6, R5, 0xff800000, RZ, 0xc0, !PT ;  /* 0xff80000005067812 */ /* 0x000fca00078ec0ff */
[----:B------:R-:W-:Y:S01]  /*4e30*/  IMAD.IADD R5, R3, 0x1, -R6 ;  /* 0x0000000103057824 */ /* 0x000fe200078e0a06 */
[----:B------:R-:W-:-:S03]  /*4e40*/  I2FP.F32.S32 R6, R6 ;  /* 0x0000000600067245 */ /* 0x000fc60000201400 */
[----:B------:R-:W-:Y:S01]  /*4e50*/  FADD R9, R5, -1 ;  /* 0xbf80000005097421 */ /* 0x000fe20000000000 */
[----:B------:R-:W-:Y:S02]  /*4e60*/  FSEL R5, RZ, -23, P0 ;  /* 0xc1b80000ff057808 */ /* 0x000fe40000000000 */
[----:B------:R-:W-:Y:S01]  /*4e70*/  ISETP.GT.U32.AND P0, PT, R3, 0x7f7fffff, PT ;  /* 0x7f7fffff0300780c */ /* 0x000fe20003f04070 */
[C---:B------:R-:W-:Y:S02]  /*4e80*/  FFMA R10, R9.reuse, -R10, 0.14084610342979431152 ;  /* 0x3e1039f6090a7423 */ /* 0x040fe4000000080a */
[----:B------:R-:W-:Y:S01]  /*4e90*/  FFMA R6, R6, 1.1920928955078125e-07, R5 ;  /* 0x3400000006067823 */ /* 0x000fe20000000005 */
[----:B------:R-:W-:Y:S01]  /*4ea0*/  SHF.R.U32.HI R5, RZ, 0x2, R8 ;  /* 0x00000002ff057819 */ /* 0x000fe20000011608 */
[----:B------:R-:W-:-:S03]  /*4eb0*/  FFMA R10, R9, R10, -0.12148627638816833496 ;  /* 0xbdf8cdcc090a7423 */ /* 0x000fc6000000000a */
[----:B------:R-:W-:Y:S01]  /*4ec0*/  LOP3.LUT R5, R5, R8, RZ, 0x3c, !PT ;  /* 0x0000000805057212 */ /* 0x000fe200078e3cff */
[----:B------:R-:W-:-:S04]  /*4ed0*/  FFMA R10, R9, R10, 0.13980610668659210205 ;  /* 0x3e0f2955090a7423 */ /* 0x000fc8000000000a */
[----:B------:R-:W-:Y:S01]  /*4ee0*/  FFMA R10, R9, R10, -0.16684235632419586182 ;  /* 0xbe2ad8b9090a7423 */ /* 0x000fe2000000000a */
[----:B------:R-:W-:-:S03]  /*4ef0*/  IMAD.SHL.U32 R8, R5, 0x2, RZ ;  /* 0x0000000205087824 */ /* 0x000fc600078e00ff */
[----:B------:R-:W-:-:S04]  /*4f00*/  FFMA R10, R9, R10, 0.20012299716472625732 ;  /* 0x3e4ced0b090a7423 */ /* 0x000fc8000000000a */
[----:B------:R-:W-:-:S04]  /*4f10*/  FFMA R10, R9, R10, -0.24999669194221496582 ;  /* 0xbe7fff22090a7423 */ /* 0x000fc8000000000a */
[----:B------:R-:W-:-:S04]  /*4f20*/  FFMA R10, R9, R10, 0.33333182334899902344 ;  /* 0x3eaaaa78090a7423 */ /* 0x000fc8000000000a */
[----:B------:R-:W-:-:S04]  /*4f30*/  FFMA R10, R9, R10, -0.5 ;  /* 0xbf000000090a7423 */ /* 0x000fc8000000000a */
[----:B------:R-:W-:-:S04]  /*4f40*/  FMUL R10, R9, R10 ;  /* 0x0000000a090a7220 */ /* 0x000fc80000400000 */
[----:B------:R-:W-:Y:S01]  /*4f50*/  FFMA R9, R9, R10, R9 ;  /* 0x0000000a09097223 */ /* 0x000fe20000000009 */
[----:B------:R-:W-:-:S03]  /*4f60*/  IMAD.MOV.U32 R10, RZ, RZ, 0x7f800000 ;  /* 0x7f800000ff0a7424 */ /* 0x000fc600078e00ff */
[----:B------:R-:W-:Y:S01]  /*4f70*/  FFMA R9, R6, 0.69314718246459960938, R9 ;  /* 0x3f31721806097823 */ /* 0x000fe20000000009 */
[----:B------:R-:W-:Y:S01]  /*4f80*/  @P0 FFMA R9, R3, R10, +INF ;  /* 0x7f80000003090423 */ /* 0x000fe2000000000a */
[----:B------:R-:W-:Y:S01]  /*4f90*/  IMAD.SHL.U32 R6, R7, 0x10, RZ ;  /* 0x0000001007067824 */ /* 0x000fe200078e00ff */
[----:B------:R-:W-:Y:S02]  /*4fa0*/  FSETP.NEU.AND P0, PT, R3, RZ, PT ;  /* 0x000000ff0300720b */ /* 0x000fe40003f0d000 */
[----:B------:R-:W-:Y:S02]  /*4fb0*/  FMUL R9, R9, -2 ;  /* 0xc000000009097820 */ /* 0x000fe40000400000 */
[----:B------:R-:W-:-:S03]  /*4fc0*/  LOP3.LUT R6, R5, R8, R6, 0x96, !PT ;  /* 0x0000000805067212 */ /* 0x000fc600078e9606 */
[----:B------:R-:W-:Y:S02]  /*4fd0*/  FSEL R8, R9, +INF , P0 ;  /* 0x7f80000009087808 */ /* 0x000fe40000000000 */
[----:B------:R-:W-:Y:S02]  /*4fe0*/  LOP3.LUT R7, R6, R7, RZ, 0x3c, !PT ;  /* 0x0000000706077212 */ /* 0x000fe400078e3cff */
[----:B------:R0:W1:Y:S01]  /*4ff0*/  MUFU.RSQ R3, R8 ;  /* 0x0000000800037308 */ /* 0x0000620000001400 */
[----:B------:R-:W-:Y:S01]  /*5000*/  VIADD R5, R8, 0xf3000000 ;  /* 0xf300000008057836 */ /* 0x000fe20000000000 */
[----:B------:R-:W-:Y:S01]  /*5010*/  IADD3 R7, PT, PT, R2, 0xb0f8a, R7 ;  /* 0x000b0f8a02077810 */ /* 0x000fe20007ffe007 */
[----:B------:R-:W-:-:S03]  /*5020*/  IMAD.MOV.U32 R2, RZ, RZ, 0x30c90fdb ;  /* 0x30c90fdbff027424 */ /* 0x000fc600078e00ff */
[----:B------:R-:W-:Y:S02]  /*5030*/  ISETP.GT.U32.AND P0, PT, R5, 0x727fffff, PT ;  /* 0x727fffff0500780c */ /* 0x000fe40003f04070 */
[----:B------:R-:W-:-:S05]  /*5040*/  I2FP.F32.U32 R7, R7 ;  /* 0x0000000700077245 */ /* 0x000fca0000201000 */
[----:B------:R-:W-:-:S06]  /*5050*/  FFMA R10, R7, R2, 7.314590599882819788e-10 ;  /* 0x30490fdb070a7423 */ /* 0x000fcc0000000002 */
[----:B01----:R-:W-:Y:S05]  /*5060*/  @!P0 BRA `(.L_x_26) ;  /* 0x00000000000c8947 */ /* 0x003fea0003800000 */
[----:B------:R-:W-:-:S07]  /*5070*/  MOV R9, 0x5090 ;  /* 0x0000509000097802 */ /* 0x000fce0000000f00 */
[----:B-----5:R-:W-:Y:S05]  /*5080*/  CALL.REL.NOINC `($__internal_0_$__cuda_sm20_sqrt_rn_f32_slowpath) ;  /* 0x0000000000487944 */ /* 0x020fea0003c00000 */
[----:B------:R-:W-:Y:S05]  /*5090*/  BRA `(.L_x_27) ;  /* 0x0000000000107947 */ /* 0x000fea0003800000 */
.L_x_26:
[----:B------:R-:W-:Y:S01]  /*50a0*/  FMUL.FTZ R5, R8, R3 ;  /* 0x0000000308057220 */ /* 0x000fe20000410000 */
[----:B------:R-:W-:-:S03]  /*50b0*/  FMUL.FTZ R3, R3, 0.5 ;  /* 0x3f00000003037820 */ /* 0x000fc60000410000 */
[----:B------:R-:W-:-:S04]  /*50c0*/  FFMA R2, -R5, R5, R8 ;  /* 0x0000000505027223 */ /* 0x000fc80000000108 */
[----:B------:R-:W-:-:S07]  /*50d0*/  FFMA R5, R2, R3, R5 ;  /* 0x0000000302057223 */ /* 0x000fce0000000005 */
.L_x_27:
[----:B------:R-:W-:Y:S05]  /*50e0*/  BSYNC.RECONVERGENT B0 ;  /* 0x0000000000007941 */ /* 0x000fea0003800200 */
.L_x_25:
[----:B------:R-:W-:Y:S01]  /*50f0*/  FMUL.RZ R6, R10, 0.15915493667125701904 ;  /* 0x3e22f9830a067820 */ /* 0x000fe2000040c000 */
[----:B------:R-:W0:Y:S01]  /*5100*/  LDC.64 R2, c[0x0][0x380] ;  /* 0x0000e000ff027b82 */ /* 0x000e220000000a00 */
[----:B-----5:R-:W-:Y:S01]  /*5110*/  ISETP.NE.AND P0, PT, R4, 0x1, PT ;  /* 0x000000010400780c */ /* 0x020fe20003f05270 */
[----:B------:R-:W-:-:S03]  /*5120*/  IMAD.MOV.U32 R4, RZ, RZ, 0x5 ;  /* 0x00000005ff047424 */ /* 0x000fc600078e00ff */
[----:B------:R-:W1:Y:S02]  /*5130*/  MUFU.SIN R6, R6 ;  /* 0x0000000600067308 */ /* 0x000e640000000400 */
[----:B------:R-:W-:-:S04]  /*5140*/  SEL R4, R4, 0x2, !P0 ;  /* 0x0000000204047807 */ /* 0x000fc80004000000 */
[----:B------:R-:W-:Y:S01]  /*5150*/  I2FP.F32.U32 R4, R4 ;  /* 0x0000000400047245 */ /* 0x000fe20000201000 */
[----:B-1----:R-:W-:Y:S01]  /*5160*/  FMUL R5, R6, R5 ;  /* 0x0000000506057220 */ /* 0x002fe20000400000 */
[----:B0-----:R-:W-:-:S04]  /*5170*/  IMAD.WIDE R2, R0, 0x4, R2 ;  /* 0x0000000400027825 */ /* 0x001fc800078e0202 */
[----:B------:R-:W-:-:S05]  /*5180*/  FMUL R5, R5, R4 ;  /* 0x0000000405057220 */ /* 0x000fca0000400000 */
[----:B------:R-:W-:Y:S01]  /*5190*/  STG.E desc[UR8][R2.64+0x8], R5 ;  /* 0x0000080502007986 */ /* 0x000fe2000c101908 */
[----:B------:R-:W-:Y:S05]  /*51a0*/  EXIT ;  /* 0x000000000000794d */ /* 0x000fea0003800000 */
        .weak           $__internal_0_$__cuda_sm20_sqrt_rn_f32_slowpath
        .type           $__internal_0_$__cuda_sm20_sqrt_rn_f32_slowpath,@function
        .size           $__internal_0_$__cuda_sm20_sqrt_rn_f32_slowpath,(.L_x_31 - $__internal_0_$__cuda_sm20_sqrt_rn_f32_slowpath)
$__internal_0_$__cuda_sm20_sqrt_rn_f32_slowpath:
[----:B------:R-:W-:-:S13]  /*51b0*/  LOP3.LUT P0, RZ, R8, 0x7fffffff, RZ, 0xc0, !PT ;  /* 0x7fffffff08ff7812 */ /* 0x000fda000780c0ff */
[----:B------:R-:W-:Y:S01]  /*51c0*/  @!P0 IMAD.MOV.U32 R3, RZ, RZ, R8 ;  /* 0x000000ffff038224 */ /* 0x000fe200078e0008 */
[----:B------:R-:W-:Y:S06]  /*51d0*/  @!P0 BRA `(.L_x_28) ;  /* 0x0000000000448947 */ /* 0x000fec0003800000 */
[----:B------:R-:W-:Y:S01]  /*51e0*/  FSETP.GEU.FTZ.AND P0, PT, R8, RZ, PT ;  /* 0x000000ff0800720b */ /* 0x000fe20003f1e000 */
[----:B------:R-:W-:-:S12]  /*51f0*/  IMAD.MOV.U32 R2, RZ, RZ, R8 ;  /* 0x000000ffff027224 */ /* 0x000fd800078e0008 */
[----:B------:R-:W-:Y:S01]  /*5200*/  @!P0 IMAD.MOV.U32 R3, RZ, RZ, 0x7fffffff ;  /* 0x7fffffffff038424 */ /* 0x000fe200078e00ff */
[----:B------:R-:W-:Y:S06]  /*5210*/  @!P0 BRA `(.L_x_28) ;  /* 0x0000000000348947 */ /* 0x000fec0003800000 */
[----:B------:R-:W-:-:S13]  /*5220*/  FSETP.GTU.FTZ.AND P0, PT, |R2|, +INF , PT ;  /* 0x7f8000000200780b */ /* 0x000fda0003f1c200 */
[----:B------:R-:W-:Y:S01]  /*5230*/  @P0 FADD.FTZ R3, R2, 1 ;  /* 0x3f80000002030421 */ /* 0x000fe20000010000 */
[----:B------:R-:W-:Y:S06]  /*5240*/  @P0 BRA `(.L_x_28) ;  /* 0x0000000000280947 */ /* 0x000fec0003800000 */
[----:B------:R-:W-:-:S13]  /*5250*/  FSETP.NEU.FTZ.AND P0, PT, |R2|, +INF , PT ;  /* 0x7f8000000200780b */ /* 0x000fda0003f1d200 */
[----:B------:R-:W-:-:S04]  /*5260*/  @P0 FFMA R5, R2, 1.84467440737095516160e+19, RZ ;  /* 0x5f80000002050823 */ /* 0x000fc800000000ff */
[----:B------:R-:W0:Y:S02]  /*5270*/  @P0 MUFU.RSQ R6, R5 ;  /* 0x0000000500060308 */ /* 0x000e240000001400 */
[----:B0-----:R-:W-:Y:S01]  /*5280*/  @P0 FMUL.FTZ R8, R5, R6 ;  /* 0x0000000605080220 */ /* 0x001fe20000410000 */
[----:B------:R-:W-:-:S03]  /*5290*/  @P0 FMUL.FTZ R6, R6, 0.5 ;  /* 0x3f00000006060820 */ /* 0x000fc60000410000 */
[----:B------:R-:W-:-:S04]  /*52a0*/  @P0 FADD.FTZ R3, -R8, -RZ ;  /* 0x800000ff08030221 */ /* 0x000fc80000010100 */
[----:B------:R-:W-:Y:S01]  /*52b0*/  @P0 FFMA R7, R8, R3, R5 ;  /* 0x0000000308070223 */ /* 0x000fe20000000005 */
[----:B------:R-:W-:-:S03]  /*52c0*/  @!P0 IMAD.MOV.U32 R3, RZ, RZ, R2 ;  /* 0x000000ffff038224 */ /* 0x000fc600078e0002 */
[----:B------:R-:W-:-:S04]  /*52d0*/  @P0 FFMA R6, R7, R6, R8 ;  /* 0x0000000607060223 */ /* 0x000fc80000000008 */
[----:B------:R-:W-:-:S07]  /*52e0*/  @P0 FMUL.FTZ R3, R6, 2.3283064365386962891e-10 ;  /* 0x2f80000006030820 */ /* 0x000fce0000410000 */
.L_x_28:
[----:B------:R-:W-:Y:S02]  /*52f0*/  IMAD.MOV.U32 R5, RZ, RZ, R3 ;  /* 0x000000ffff057224 */ /* 0x000fe400078e0003 */
[----:B------:R-:W-:Y:S02]  /*5300*/  IMAD.MOV.U32 R2, RZ, RZ, R9 ;  /* 0x000000ffff027224 */ /* 0x000fe400078e0009 */
[----:B------:R-:W-:-:S04]  /*5310*/  IMAD.MOV.U32 R3, RZ, RZ, 0x0 ;  /* 0x00000000ff037424 */ /* 0x000fc800078e00ff */
[----:B------:R-:W-:Y:S05]  /*5320*/  RET.REL.NODEC R2 `(_Z13noisy_currentIfEvPT_Piyy) ;  /* 0xffffffac02347950 */ /* 0x000fea0003c3ffff */
.L_x_29:
        /* <DEDUP_REMOVED lines=13> */
.L_x_31:


//--------------------- .text._Z13update_neuronIfEvPT_S1_ --------------------------
	.section	.text._Z13update_neuronIfEvPT_S1_,"ax",@progbits
	.align	128
        .global         _Z13update_neuronIfEvPT_S1_
        .type           _Z13update_neuronIfEvPT_S1_,@function
        .size           _Z13update_neuronIfEvPT_S1_,(.L_x_34 - _Z13update_neuronIfEvPT_S1_)
        .other          _Z13update_neuronIfEvPT_S1_,@"STO_CUDA_ENTRY STV_DEFAULT"
_Z13update_neuronIfEvPT_S1_:
.text._Z13update_neuronIfEvPT_S1_:
[----:B------:R-:W-:Y:S01]  /*0000*/  LDC R1, c[0x0][0x37c] ;  /* 0x0000df00ff017b82 */ /* 0x000fe20000000800 */
[----:B------:R-:W0:Y:S07]  /*0010*/  S2R R5, SR_TID.X ;  /* 0x0000000000057919 */ /* 0x000e2e0000002100 */
[----:B------:R-:W0:Y:S01]  /*0020*/  S2UR UR6, SR_CTAID.X ;  /* 0x00000000000679c3 */ /* 0x000e220000002500 */
[----:B------:R-:W1:Y:S07]  /*0030*/  LDCU.64 UR4, c[0x0][0x358] ;  /* 0x00006b00ff0477ac */ /* 0x000e6e0008000a00 */
[----:B------:R-:W0:Y:S08]  /*0040*/  LDC R4, c[0x0][0x360] ;  /* 0x0000d800ff047b82 */ /* 0x000e300000000800 */
[----:B------:R-:W2:Y:S01]  /*0050*/  LDC.64 R2, c[0x0][0x380] ;  /* 0x0000e000ff027b82 */ /* 0x000ea20000000a00 */
[----:B0-----:R-:W-:-:S05]  /*0060*/  IMAD R4, R4, UR6, R5 ;  /* 0x0000000604047c24 */ /* 0x001fca000f8e0205 */
[----:B------:R-:W-:-:S05]  /*0070*/  SHF.L.U32 R4, R4, 0x2, RZ ;  /* 0x0000000204047819 */ /* 0x000fca00000006ff */
[----:B--2---:R-:W-:-:S05]  /*0080*/  IMAD.WIDE R2, R4, 0x4, R2 ;  /* 0x0000000404027825 */ /* 0x004fca00078e0202 */
[----:B-1----:R-:W2:Y:S04]  /*0090*/  LDG.E R5, desc[UR4][R2.64] ;  /* 0x0000000402057981 */ /* 0x002ea8000c1e1900 */
[----:B------:R-:W3:Y:S04]  /*00a0*/  LDG.E R0, desc[UR4][R2.64+0x4] ;  /* 0x0000040402007981 */ /* 0x000ee8000c1e1900 */
[----:B------:R-:W4:Y:S01]  /*00b0*/  LDG.E R18, desc[UR4][R2.64+0x8] ;  /* 0x0000080402127981 */ /* 0x000f22000c1e1900 */
[----:B------:R-:W-:Y:S01]  /*00c0*/  UMOV UR6, 0x47ae147b ;  /* 0x47ae147b00067882 */ /* 0x000fe20000000000 */
[----:B------:R-:W-:-:S02]  /*00d0*/  UMOV UR7, 0x3fa47ae1 ;  /* 0x3fa47ae100077882 */ /* 0x000fc40000000000 */
[----:B------:R0:W-:Y:S01]  /*00e0*/  STG.E desc[UR4][R2.64+0xc], RZ ;  /* 0x00000cff02007986 */ /* 0x0001e2000c101904 */
[----:B--2---:R-:W1:Y:S01]  /*00f0*/  F2F.F64.F32 R10, R5 ;  /* 0x00000005000a7310 */ /* 0x004e620000201800 */
[----:B------:R-:W-:-:S07]  /*0100*/  FMUL R14, R5, 5 ;  /* 0x40a00000050e7820 */ /* 0x000fce0000400000 */
[----:B------:R-:W2:Y:S01]  /*0110*/  F2F.F64.F32 R8, R14 ;  /* 0x0000000e00087310 */ /* 0x000ea20000201800 */
[----:B-1----:R-:W-:-:S08]  /*0120*/  DMUL R6, R10, UR6 ;  /* 0x000000060a067c28 */ /* 0x002fd00008000000 */
[----:B--2---:R-:W-:Y:S02]  /*0130*/  DFMA R8, R10, R6, R8 ;  /* 0x000000060a08722b */ /* 0x004fe40000000008 */
[----:B---3--:R-:W1:Y:S06]  /*0140*/  F2F.F64.F32 R6, R0 ;  /* 0x0000000000067310 */ /* 0x008e6c0000201800 */
[----:B------:R-:W-:Y:S02]  /*0150*/  DADD R12, R8, 140 ;  /* 0x40618000080c7429 */ /* 0x000fe40000000000 */
[----:B----4-:R-:W2:Y:S06]  /*0160*/  F2F.F64.F32 R8, R18 ;  /* 0x0000001200087310 */ /* 0x010eac0000201800 */
[----:B-1----:R-:W-:-:S08]  /*0170*/  DADD R12, R12, -R6 ;  /* 0x000000000c0c7229 */ /* 0x002fd00000000806 */
[----:B--2---:R-:W-:-:S08]  /*0180*/  DADD R12, R12, R8 ;  /* 0x000000000c0c7229 */ /* 0x004fd00000000008 */
[----:B------:R-:W-:-:S10]  /*0190*/  DFMA R12, R12, 0.5, R10 ;  /* 0x3fe000000c0c782b */ /* 0x000fd4000000000a */
[----:B------:R-:W1:Y:S08]  /*01a0*/  F2F.F32.F64 R12, R12 ;  /* 0x0000000c000c7310 */ /* 0x000e700000301000 */
[----:B-1----:R-:W1:Y:S01]  /*01b0*/  F2F.F64.F32 R10, R12 ;  /* 0x0000000c000a7310 */ /* 0x002e620000201800 */
[----:B------:R-:W-:-:S07]  /*01c0*/  FMUL R16, R12, 5 ;  /* 0x40a000000c107820 */ /* 0x000fce0000400000 */
[----:B------:R-:W2:Y:S01]  /*01d0*/  F2F.F64.F32 R16, R16 ;  /* 0x0000001000107310 */ /* 0x000ea20000201800 */
[----:B-1----:R-:W-:-:S08]  /*01e0*/  DMUL R14, R10, UR6 ;  /* 0x000000060a0e7c28 */ /* 0x002fd00008000000 */
[----:B--2---:R-:W-:-:S08]  /*01f0*/  DFMA R14, R10, R14, R16 ;  /* 0x0000000e0a0e722b */ /* 0x004fd00000000010 */
[----:B------:R-:W-:-:S08]  /*0200*/  DADD R14, R14, 140 ;  /* 0x406180000e0e7429 */ /* 0x000fd00000000000 */
[----:B------:R-:W-:Y:S01]  /*0210*/  DADD R14, -R6, R14 ;  /* 0x00000000060e7229 */ /* 0x000fe2000000010e */
[----:B------:R-:W1:Y:S07]  /*0220*/  LDC.64 R6, c[0x0][0x388] ;  /* 0x0000e200ff067b82 */ /* 0x000e6e0000000a00 */
[----:B------:R-:W-:-:S08]  /*0230*/  DADD R14, R8, R14 ;  /* 0x00000000080e7229 */ /* 0x000fd0000000000e */
[----:B------:R-:W-:-:S10]  /*0240*/  DFMA R14, R14, 0.5, R10 ;  /* 0x3fe000000e0e782b */ /* 0x000fd4000000000a */
[----:B------:R-:W2:Y:S01]  /*0250*/  F2F.F32.F64 R15, R14 ;  /* 0x0000000e000f7310 */ /* 0x000ea20000301000 */
[----:B-1----:R-:W-:Y:S01]  /*0260*/  IMAD.WIDE R4, R4, 0x4, R6 ;  /* 0x0000000404047825 */ /* 0x002fe200078e0206 */
[----:B--2---:R0:W-:Y:S04]  /*0270*/  STG.E desc[UR4][R2.64], R15 ;  /* 0x0000000f02007986 */ /* 0x0041e8000c101904 */
[----:B------:R-:W2:Y:S04]  /*0280*/  LDG.E R6, desc[UR4][R4.64+0x4] ;  /* 0x0000040404067981 */ /* 0x000ea8000c1e1900 */
[----:B------:R-:W3:Y:S01]  /*0290*/  LDG.E R7, desc[UR4][R4.64] ;  /* 0x0000000404077981 */ /* 0x000ee2000c1e1900 */
[----:B------:R-:W-:-:S03]  /*02a0*/  FSETP.GE.AND P0, PT, R15, 30, PT ;  /* 0x41f000000f00780b */ /* 0x000fc60003f06000 */
[----:B------:R0:W-:Y:S01]  /*02b0*/  STG.E desc[UR4][R2.64+0x8], RZ ;  /* 0x000008ff02007986 */ /* 0x0001e2000c101904 */
[----:B--2---:R-:W-:-:S04]  /*02c0*/  FFMA R6, R15, R6, -R0 ;  /* 0x000000060f067223 */ /* 0x004fc80000000800 */
[----:B---3--:R-:W-:-:S05]  /*02d0*/  FFMA R7, R7, R6, R0 ;  /* 0x0000000607077223 */ /* 0x008fca0000000000 */
[----:B------:R0:W-:Y:S01]  /*02e0*/  STG.E desc[UR4][R2.64+0x4], R7 ;  /* 0x0000040702007986 */ /* 0x0001e2000c101904 */
[----:B------:R-:W-:Y:S05]  /*02f0*/  @!P0 EXIT ;  /* 0x000000000000894d */ /* 0x000fea0003800000 */
[----:B------:R-:W2:Y:S04]  /*0300*/  LDG.E R9, desc[UR4][R4.64+0x8] ;  /* 0x0000080404097981 */ /* 0x000ea8000c1e1900 */
[----:B--2---:R-:W-:Y:S04]  /*0310*/  STG.E desc[UR4][R2.64], R9 ;  /* 0x0000000902007986 */ /* 0x004fe8000c101904 */
[----:B------:R-:W0:Y:S01]  /*0320*/  LDG.E R0, desc[UR4][R4.64+0xc] ;  /* 0x00000c0404007981 */ /* 0x000e22000c1e1900 */
[----:B------:R-:W-:-:S05]  /*0330*/  MOV R11, 0x3f800000 ;  /* 0x3f800000000b7802 */ /* 0x000fca0000000f00 */
[----:B------:R-:W-:Y:S01]  /*0340*/  STG.E desc[UR4][R2.64+0xc], R11 ;  /* 0x00000c0b02007986 */ /* 0x000fe2000c101904 */
[----:B0-----:R-:W-:-:S05]  /*0350*/  FADD R7, R7, R0 ;  /* 0x0000000007077221 */ /* 0x001fca0000000000 */
[----:B------:R-:W-:Y:S01]  /*0360*/  STG.E desc[UR4][R2.64+0x4], R7 ;  /* 0x0000040702007986 */ /* 0x000fe2000c101904 */
[----:B------:R-:W-:Y:S05]  /*0370*/  EXIT ;  /* 0x000000000000794d */ /* 0x000fea0003800000 */
.L_x_30:
        /* <DEDUP_REMOVED lines=16> */
.L_x_34:


//--------------------- .nv.global.init           --------------------------
	.section	.nv.global.init,"aw",@progbits
	.align	4
.nv.global.init:
	.type		mrg32k3aM1SubSeq,@object
	.size		mrg32k3aM1SubSeq,(mrg32k3aM2SubSeq - mrg32k3aM1SubSeq)
mrg32k3aM1SubSeq:
        /*0000*/ 	.byte	0x0b, 0xcc, 0xee, 0x04, 0x73, 0x29, 0x8b, 0x6f, 0xf6, 0x53, 0x03, 0xf6, 0x23, 0xf6, 0xea, 0xda
        /* <DEDUP_REMOVED lines=125> */
	.type		mrg32k3aM2SubSeq,@object
	.size		mrg32k3aM2SubSeq,(mrg32k3aM1 - mrg32k3aM2SubSeq)
mrg32k3aM2SubSeq:
        /* <DEDUP_REMOVED lines=126> */
	.type		mrg32k3aM1,@object
	.size		mrg32k3aM1,(mrg32k3aM1Seq - mrg32k3aM1)
mrg32k3aM1:
        /* <DEDUP_REMOVED lines=144> */
	.type		mrg32k3aM1Seq,@object
	.size		mrg32k3aM1Seq,(mrg32k3aM2 - mrg32k3aM1Seq)
mrg32k3aM1Seq:
        /* <DEDUP_REMOVED lines=144> */
	.type		mrg32k3aM2,@object
	.size		mrg32k3aM2,(mrg32k3aM2Seq - mrg32k3aM2)
mrg32k3aM2:
        /* <DEDUP_REMOVED lines=144> */
	.type		mrg32k3aM2Seq,@object
	.size		mrg32k3aM2Seq,(precalc_xorwow_matrix - mrg32k3aM2Seq)
mrg32k3aM2Seq:
        /* <DEDUP_REMOVED lines=144> */
	.type		precalc_xorwow_matrix,@object
	.size		precalc_xorwow_matrix,(precalc_xorwow_offset_matrix - precalc_xorwow_matrix)
precalc_xorwow_matrix:
        /* <DEDUP_REMOVED lines=6400> */
	.type		precalc_xorwow_offset_matrix,@object
	.size		precalc_xorwow_offset_matrix,(.L_1 - precalc_xorwow_offset_matrix)
precalc_xorwow_offset_matrix:
        /* <DEDUP_REMOVED lines=6400> */
.L_1:


//--------------------- .nv.shared.reserved.0     --------------------------
	.section	.nv.shared.reserved.0,"aw",@nobits
	.weak		__nv_reservedSMEM_offset_0_alias
	.size		__nv_reservedSMEM_offset_0_alias, 0, 64
	.other		__nv_reservedSMEM_offset_0_alias,@"STO_CUDA_RESERVED_SHARED STV_DEFAULT"
__nv_reservedSMEM_offset_0_alias:
	.zero		0
	.zero		64


//--------------------- .nv.constant0._Z15synapse_currentIfEvPT_S1_i --------------------------
	.section	.nv.constant0._Z15synapse_currentIfEvPT_S1_i,"a",@progbits
	.sectionflags	@""
	.align	4
.nv.constant0._Z15synapse_currentIfEvPT_S1_i:
	.zero		916


//--------------------- .nv.constant0._Z13noisy_currentIfEvPT_Piyy --------------------------
	.section	.nv.constant0._Z13noisy_currentIfEvPT_Piyy,"a",@progbits
	.sectionflags	@""
	.align	4
.nv.constant0._Z13noisy_currentIfEvPT_Piyy:
	.zero		928


//--------------------- .nv.constant0._Z13update_neuronIfEvPT_S1_ --------------------------
	.section	.nv.constant0._Z13update_neuronIfEvPT_S1_,"a",@progbits
	.sectionflags	@""
	.align	4
.nv.constant0._Z13update_neuronIfEvPT_S1_:
	.zero		912


//--------------------- SYMBOLS --------------------------

	.type		.nv.reservedSmem.offset0,@object
	.size		.nv.reservedSmem.offset0,0x4
